	.headerflags	@"EF_CUDA_TEXMODE_UNIFIED EF_CUDA_64BIT_ADDRESS EF_CUDA_SM89 EF_CUDA_VIRTUAL_SM(EF_CUDA_SM89)"
	.elftype	@"ET_EXEC"


//--------------------- .nv.info                  --------------------------
	.section	.nv.info,"",@"SHT_CUDA_INFO"
	.align	4


	//----- nvinfo : EIATTR_REGCOUNT
	.align		4
        /*0000*/ 	.byte	0x04, 0x2f
        /*0002*/ 	.short	(.L_1 - .L_0)
	.align		4
.L_0:
        /*0004*/ 	.word	index@(triton__0d1d2d3d4d56789de)
        /*0008*/ 	.word	0x00000028


	//----- nvinfo : EIATTR_MAX_STACK_SIZE
	.align		4
.L_1:
        /*000c*/ 	.byte	0x04, 0x23
        /*000e*/ 	.short	(.L_3 - .L_2)
	.align		4
.L_2:
        /*0010*/ 	.word	index@(triton__0d1d2d3d4d56789de)
        /*0014*/ 	.word	0x00000000


	//----- nvinfo : EIATTR_MIN_STACK_SIZE
	.align		4
.L_3:
        /*0018*/ 	.byte	0x04, 0x12
        /*001a*/ 	.short	(.L_5 - .L_4)
	.align		4
.L_4:
        /*001c*/ 	.word	index@(triton__0d1d2d3d4d56789de)
        /*0020*/ 	.word	0x00000000


	//----- nvinfo : EIATTR_FRAME_SIZE
	.align		4
.L_5:
        /*0024*/ 	.byte	0x04, 0x11
        /*0026*/ 	.short	(.L_7 - .L_6)
	.align		4
.L_6:
        /*0028*/ 	.word	index@(triton__0d1d2d3d4d56789de)
        /*002c*/ 	.word	0x00000000
.L_7:


//--------------------- .nv.info.triton__0d1d2d3d4d56789de --------------------------
	.section	.nv.info.triton__0d1d2d3d4d56789de,"",@"SHT_CUDA_INFO"
	.align	4


	//----- nvinfo : EIATTR_CUDA_API_VERSION
	.align		4
        /*0000*/ 	.byte	0x04, 0x37
        /*0002*/ 	.short	(.L_9 - .L_8)
.L_8:
        /*0004*/ 	.word	0x0000007b


	//----- nvinfo : EIATTR_PARAM_CBANK
	.align		4
.L_9:
        /*0008*/ 	.byte	0x04, 0x0a
        /*000a*/ 	.short	(.L_11 - .L_10)
	.align		4
.L_10:
        /*000c*/ 	.word	index@(.nv.constant0.triton__0d1d2d3d4d56789de)
        /*0010*/ 	.short	0x0160
        /*0012*/ 	.short	0x003c


	//----- nvinfo : EIATTR_CBANK_PARAM_SIZE
	.align		4
.L_11:
        /*0014*/ 	.byte	0x03, 0x19
        /*0016*/ 	.short	0x003c


	//----- nvinfo : EIATTR_KPARAM_INFO
	.align		4
        /*0018*/ 	.byte	0x04, 0x17
        /*001a*/ 	.short	(.L_13 - .L_12)
.L_12:
        /*001c*/ 	.word	0x00000000
        /*0020*/ 	.short	0x0009
        /*0022*/ 	.short	0x0038
        /*0024*/ 	.byte	0x00, 0xf0, 0x11, 0x00


	//----- nvinfo : EIATTR_KPARAM_INFO
	.align		4
.L_13:
        /*0028*/ 	.byte	0x04, 0x17
        /*002a*/ 	.short	(.L_15 - .L_14)
.L_14:
        /*002c*/ 	.word	0x00000000
        /*0030*/ 	.short	0x0008
        /*0032*/ 	.short	0x0034
        /*0034*/ 	.byte	0x00, 0xf0, 0x11, 0x00


	//----- nvinfo : EIATTR_KPARAM_INFO
	.align		4
.L_15:
        /*0038*/ 	.byte	0x04, 0x17
        /*003a*/ 	.short	(.L_17 - .L_16)
.L_16:
        /*003c*/ 	.word	0x00000000
        /*0040*/ 	.short	0x0007
        /*0042*/ 	.short	0x0030
        /*0044*/ 	.byte	0x00, 0xf0, 0x11, 0x00


	//----- nvinfo : EIATTR_KPARAM_INFO
	.align		4
.L_17:
        /*0048*/ 	.byte	0x04, 0x17
        /*004a*/ 	.short	(.L_19 - .L_18)
.L_18:
        /*004c*/ 	.word	0x00000000
        /*0050*/ 	.short	0x0006
        /*0052*/ 	.short	0x002c
        /*0054*/ 	.byte	0x00, 0xf0, 0x11, 0x00


	//----- nvinfo : EIATTR_KPARAM_INFO
	.align		4
.L_19:
        /*0058*/ 	.byte	0x04, 0x17
        /*005a*/ 	.short	(.L_21 - .L_20)
.L_20:
        /*005c*/ 	.word	0x00000000
        /*0060*/ 	.short	0x0005
        /*0062*/ 	.short	0x0028
        /*0064*/ 	.byte	0x00, 0xf0, 0x11, 0x00


	//----- nvinfo : EIATTR_KPARAM_INFO
	.align		4
.L_21:
        /*0068*/ 	.byte	0x04, 0x17
        /*006a*/ 	.short	(.L_23 - .L_22)
.L_22:
        /*006c*/ 	.word	0x00000000
        /*0070*/ 	.short	0x0004
        /*0072*/ 	.short	0x0020
        /*0074*/ 	.byte	0x00, 0xf0, 0x21, 0x00


	//----- nvinfo : EIATTR_KPARAM_INFO
	.align		4
.L_23:
        /*0078*/ 	.byte	0x04, 0x17
        /*007a*/ 	.short	(.L_25 - .L_24)
.L_24:
        /*007c*/ 	.word	0x00000000
        /*0080*/ 	.short	0x0003
        /*0082*/ 	.short	0x0018
        /*0084*/ 	.byte	0x00, 0xf0, 0x21, 0x00


	//----- nvinfo : EIATTR_KPARAM_INFO
	.align		4
.L_25:
        /*0088*/ 	.byte	0x04, 0x17
        /*008a*/ 	.short	(.L_27 - .L_26)
.L_26:
        /*008c*/ 	.word	0x00000000
        /*0090*/ 	.short	0x0002
        /*0092*/ 	.short	0x0010
        /*0094*/ 	.byte	0x00, 0xf0, 0x21, 0x00


	//----- nvinfo : EIATTR_KPARAM_INFO
	.align		4
.L_27:
        /*0098*/ 	.byte	0x04, 0x17
        /*009a*/ 	.short	(.L_29 - .L_28)
.L_28:
        /*009c*/ 	.word	0x00000000
        /*00a0*/ 	.short	0x0001
        /*00a2*/ 	.short	0x0008
        /*00a4*/ 	.byte	0x00, 0xf0, 0x21, 0x00


	//----- nvinfo : EIATTR_KPARAM_INFO
	.align		4
.L_29:
        /*00a8*/ 	.byte	0x04, 0x17
        /*00aa*/ 	.short	(.L_31 - .L_30)
.L_30:
        /*00ac*/ 	.word	0x00000000
        /*00b0*/ 	.short	0x0000
        /*00b2*/ 	.short	0x0000
        /*00b4*/ 	.byte	0x00, 0xf0, 0x21, 0x00


	//----- nvinfo : EIATTR_MAXREG_COUNT
	.align		4
.L_31:
        /*00b8*/ 	.byte	0x03, 0x1b
        /*00ba*/ 	.short	0x00ff


	//----- nvinfo : EIATTR_COOP_GROUP_MASK_REGIDS
	.align		4
        /*00bc*/ 	.byte	0x04, 0x29
        /*00be*/ 	.short	(.L_33 - .L_32)


	//   ....[0]....
.L_32:
        /*00c0*/ 	.word	0xffffffff


	//   ....[1]....
        /*00c4*/ 	.word	0xffffffff


	//   ....[2]....
        /*00c8*/ 	.word	0xffffffff


	//   ....[3]....
        /*00cc*/ 	.word	0xffffffff


	//   ....[4]....
        /*00d0*/ 	.word	0xffffffff


	//   ....[5]....
        /*00d4*/ 	.word	0xffffffff


	//   ....[6]....
        /*00d8*/ 	.word	0xffffffff


	//   ....[7]....
        /*00dc*/ 	.word	0xffffffff


	//   ....[8]....
        /*00e0*/ 	.word	0xffffffff


	//   ....[9]....
        /*00e4*/ 	.word	0xffffffff


	//   ....[10]....
        /*00e8*/ 	.word	0xffffffff


	//   ....[11]....
        /*00ec*/ 	.word	0xffffffff


	//   ....[12]....
        /*00f0*/ 	.word	0xffffffff


	//   ....[13]....
        /*00f4*/ 	.word	0xffffffff


	//   ....[14]....
        /*00f8*/ 	.word	0xffffffff


	//----- nvinfo : EIATTR_COOP_GROUP_INSTR_OFFSETS
	.align		4
.L_33:
        /*00fc*/ 	.byte	0x04, 0x28
        /*00fe*/ 	.short	(.L_35 - .L_34)


	//   ....[0]....
.L_34:
        /*0100*/ 	.word	0x000014c0


	//   ....[1]....
        /*0104*/ 	.word	0x000016e0


	//   ....[2]....
        /*0108*/ 	.word	0x00001790


	//   ....[3]....
        /*010c*/ 	.word	0x000017c0


	//   ....[4]....
        /*0110*/ 	.word	0x000018c0


	//   ....[5]....
        /*0114*/ 	.word	0x00001900


	//   ....[6]....
        /*0118*/ 	.word	0x00001ac0


	//   ....[7]....
        /*011c*/ 	.word	0x00001ad0


	//   ....[8]....
        /*0120*/ 	.word	0x00001b10


	//   ....[9]....
        /*0124*/ 	.word	0x00001b50


	//   ....[10]....
        /*0128*/ 	.word	0x00001c20


	//   ....[11]....
        /*012c*/ 	.word	0x00001ca0


	//   ....[12]....
        /*0130*/ 	.word	0x00001ce0


	//   ....[13]....
        /*0134*/ 	.word	0x00001db0


	//   ....[14]....
        /*0138*/ 	.word	0x00001e10


	//----- nvinfo : EIATTR_EXIT_INSTR_OFFSETS
	.align		4
.L_35:
        /*013c*/ 	.byte	0x04, 0x1c
        /*013e*/ 	.short	(.L_37 - .L_36)


	//   ....[0]....
.L_36:
        /*0140*/ 	.word	0x00001f50


	//   ....[1]....
        /*0144*/ 	.word	0x00001f90


	//----- nvinfo : EIATTR_MAX_THREADS
	.align		4
.L_37:
        /*0148*/ 	.byte	0x04, 0x05
        /*014a*/ 	.short	(.L_39 - .L_38)
.L_38:
        /*014c*/ 	.word	0x00000100
        /*0150*/ 	.word	0x00000001
        /*0154*/ 	.word	0x00000001


	//----- nvinfo : EIATTR_CRS_STACK_SIZE
	.align		4
.L_39:
        /*0158*/ 	.byte	0x04, 0x1e
        /*015a*/ 	.short	(.L_41 - .L_40)
.L_40:
        /*015c*/ 	.word	0x00000000
.L_41:


//--------------------- .nv.rel.action            --------------------------
	.section	.nv.rel.action,"",@"SHT_CUDA_RELOCINFO"
	.align	8
	.sectionentsize	8
        /*0000*/ 	.byte	0x73, 0x00, 0x00, 0x00, 0x00, 0x00, 0x00, 0x00, 0x00, 0x00, 0x00, 0x11, 0x25, 0x00, 0x05, 0x36


//--------------------- .nv.constant0.triton__0d1d2d3d4d56789de --------------------------
	.section	.nv.constant0.triton__0d1d2d3d4d56789de,"a",@progbits
	.align	4
.nv.constant0.triton__0d1d2d3d4d56789de:
	.zero		412


//--------------------- .text.triton__0d1d2d3d4d56789de --------------------------
	.section	.text.triton__0d1d2d3d4d56789de,"ax",@progbits
	.sectionflags	@"SHF_BARRIERS=1"
	.sectioninfo	@"SHI_REGISTERS=40"
	.align	128
        .global         triton__0d1d2d3d4d56789de
        .type           triton__0d1d2d3d4d56789de,@function
        .size           triton__0d1d2d3d4d56789de,(.L_x_3 - triton__0d1d2d3d4d56789de)
        .other          triton__0d1d2d3d4d56789de,@"STO_CUDA_ENTRY STV_DEFAULT"
triton__0d1d2d3d4d56789de:
.text.triton__0d1d2d3d4d56789de:
[----:B------:R-:W-:-:S02]  /*0000*/  MOV R1, c[0x0][0x28] ;  /* 0x00000a0000017a02 */ /* 0x000fc40000000f00 */
[----:B------:R-:W-:Y:S01]  /*0010*/  IABS R9, c[0x0][0x188] ;  /* 0x0000620000097a13 */ /* 0x000fe20000000000 */
[----:B------:R-:W0:Y:S01]  /*0020*/  S2R R0, SR_TID.X ;  /* 0x0000000000007919 */ /* 0x000e220000002100 */
[----:B------:R-:W-:Y:S01]  /*0030*/  MOV R31, 0x2 ;  /* 0x00000002001f7802 */ /* 0x000fe20000000f00 */
[----:B------:R-:W-:Y:S01]  /*0040*/  ULDC.64 UR4, c[0x0][0x118] ;  /* 0x0000460000047ab9 */ /* 0x000fe20000000a00 */
[----:B------:R-:W1:Y:S01]  /*0050*/  I2F.RP R3, R9 ;  /* 0x0000000900037306 */ /* 0x000e620000209400 */
[----:B------:R-:W2:Y:S01]  /*0060*/  S2R R7, SR_CTAID.X ;  /* 0x0000000000077919 */ /* 0x000ea20000002500 */
[----:B------:R-:W-:-:S06]  /*0070*/  MOV R22, RZ ;  /* 0x000000ff00167202 */ /* 0x000fcc0000000f00 */
[----:B-1----:R-:W1:Y:S01]  /*0080*/  MUFU.RCP R3, R3 ;  /* 0x0000000300037308 */ /* 0x002e620000001000 */
[C---:B0-----:R-:W-:Y:S02]  /*0090*/  LOP3.LUT R2, R0.reuse, 0x7, RZ, 0xc0, !PT ;  /* 0x0000000700027812 */ /* 0x041fe400078ec0ff */
[----:B------:R-:W-:Y:S02]  /*00a0*/  SHF.L.U32 R30, R0, 0x1, RZ ;  /* 0x00000001001e7819 */ /* 0x000fe400000006ff */
[----:B--2---:R-:W-:Y:S02]  /*00b0*/  LEA R2, R7, R2, 0x3 ;  /* 0x0000000207027211 */ /* 0x004fe400078e18ff */
[----:B------:R-:W-:-:S04]  /*00c0*/  LOP3.LUT R30, R30, 0x1fe, RZ, 0xc0, !PT ;  /* 0x000001fe1e1e7812 */ /* 0x000fc800078ec0ff */
[----:B------:R-:W-:Y:S02]  /*00d0*/  ISETP.GE.U32.AND P1, PT, R30, 0x140, PT ;  /* 0x000001401e00780c */ /* 0x000fe40003f26070 */
[----:B-1----:R-:W-:-:S04]  /*00e0*/  IADD3 R4, R3, 0xffffffe, RZ ;  /* 0x0ffffffe03047810 */ /* 0x002fc80007ffe0ff */
[----:B------:R0:W1:Y:S02]  /*00f0*/  F2I.FTZ.U32.TRUNC.NTZ R5, R4 ;  /* 0x0000000400057305 */ /* 0x000064000021f000 */
[----:B0-----:R-:W-:Y:S02]  /*0100*/  MOV R4, RZ ;  /* 0x000000ff00047202 */ /* 0x001fe40000000f00 */
[----:B-1----:R-:W-:-:S05]  /*0110*/  IADD3 R6, RZ, -R5, RZ ;  /* 0x80000005ff067210 */ /* 0x002fca0007ffe0ff */
[----:B------:R-:W-:Y:S01]  /*0120*/  IMAD R7, R6, R9, RZ ;  /* 0x0000000906077224 */ /* 0x000fe200078e02ff */
[----:B------:R-:W-:-:S03]  /*0130*/  IABS R6, R2 ;  /* 0x0000000200067213 */ /* 0x000fc60000000000 */
[----:B------:R-:W-:-:S06]  /*0140*/  IMAD.HI.U32 R5, R5, R7, R4 ;  /* 0x0000000705057227 */ /* 0x000fcc00078e0004 */
[----:B------:R-:W-:-:S05]  /*0150*/  IMAD.HI.U32 R3, R5, R6, RZ ;  /* 0x0000000605037227 */ /* 0x000fca00078e00ff */
[----:B------:R-:W-:-:S05]  /*0160*/  IADD3 R4, -R3, RZ, RZ ;  /* 0x000000ff03047210 */ /* 0x000fca0007ffe1ff */
[----:B------:R-:W-:Y:S01]  /*0170*/  IMAD R4, R9, R4, R6 ;  /* 0x0000000409047224 */ /* 0x000fe200078e0206 */
[----:B------:R-:W-:-:S04]  /*0180*/  LOP3.LUT R6, R2, c[0x0][0x188], RZ, 0x3c, !PT ;  /* 0x0000620002067a12 */ /* 0x000fc800078e3cff */
[----:B------:R-:W-:-:S13]  /*0190*/  ISETP.GT.U32.AND P2, PT, R9, R4, PT ;  /* 0x000000040900720c */ /* 0x000fda0003f44070 */
[----:B------:R-:W-:-:S04]  /*01a0*/  @!P2 IADD3 R4, R4, -R9, RZ ;  /* 0x800000090404a210 */ /* 0x000fc80007ffe0ff */
[----:B------:R-:W-:Y:S01]  /*01b0*/  ISETP.GE.U32.AND P0, PT, R4, R9, PT ;  /* 0x000000090400720c */ /* 0x000fe20003f06070 */
[----:B------:R-:W-:Y:S01]  /*01c0*/  IMAD.WIDE.U32 R4, R30, R31, c[0x0][0x168] ;  /* 0x00005a001e047625 */ /* 0x000fe200078e001f */
[----:B------:R-:W-:Y:S02]  /*01d0*/  ISETP.GE.AND P3, PT, R6, RZ, PT ;  /* 0x000000ff0600720c */ /* 0x000fe40003f66270 */
[----:B------:R-:W-:Y:S02]  /*01e0*/  @!P2 IADD3 R3, R3, 0x1, RZ ;  /* 0x000000010303a810 */ /* 0x000fe40007ffe0ff */
[----:B------:R-:W-:Y:S01]  /*01f0*/  ISETP.NE.AND P2, PT, RZ, c[0x0][0x188], PT ;  /* 0x00006200ff007a0c */ /* 0x000fe20003f45270 */
[----:B------:R0:W2:Y:S01]  /*0200*/  @!P1 LDG.E.EL R22, [R4.64] ;  /* 0x0000000404169981 */ /* 0x0000a2000c2e1900 */
[----:B------:R-:W-:Y:S02]  /*0210*/  MOV R35, c[0x0][0x190] ;  /* 0x0000640000237a02 */ /* 0x000fe40000000f00 */
[----:B------:R-:W-:-:S02]  /*0220*/  SHF.R.U32.HI R8, RZ, 0x3, R0 ;  /* 0x00000003ff087819 */ /* 0x000fc40000011600 */
[----:B------:R-:W-:Y:S01]  /*0230*/  PRMT R23, RZ, 0x7610, R23 ;  /* 0x00007610ff177816 */ /* 0x000fe20000000017 */
[----:B------:R-:W-:Y:S01]  /*0240*/  IMAD R35, R35, c[0x0][0x18c], RZ ;  /* 0x0000630023237a24 */ /* 0x000fe200078e02ff */
[----:B------:R-:W-:Y:S02]  /*0250*/  @P0 IADD3 R3, R3, 0x1, RZ ;  /* 0x0000000103030810 */ /* 0x000fe40007ffe0ff */
[----:B------:R-:W-:Y:S01]  /*0260*/  SGXT.U32 R8, R8, 0x2 ;  /* 0x000000020808781a */ /* 0x000fe20000000000 */
[----:B------:R-:W-:Y:S01]  /*0270*/  IMAD R7, R35, 0x140, RZ ;  /* 0x0000014023077824 */ /* 0x000fe200078e02ff */
[----:B------:R-:W-:Y:S02]  /*0280*/  MOV R6, R3 ;  /* 0x0000000300067202 */ /* 0x000fe40000000f00 */
[----:B------:R-:W-:Y:S02]  /*0290*/  SHF.R.U32.HI R3, RZ, 0x3, R0 ;  /* 0x00000003ff037819 */ /* 0x000fe40000011600 */
[----:B------:R-:W-:-:S02]  /*02a0*/  @!P3 IADD3 R6, -R6, RZ, RZ ;  /* 0x000000ff0606b210 */ /* 0x000fc40007ffe1ff */
[----:B------:R-:W-:Y:S02]  /*02b0*/  @!P2 LOP3.LUT R6, RZ, c[0x0][0x188], RZ, 0x33, !PT ;  /* 0x00006200ff06aa12 */ /* 0x000fe400078e33ff */
[----:B------:R-:W-:Y:S02]  /*02c0*/  LOP3.LUT R3, R3, 0x1c, RZ, 0xc0, !PT ;  /* 0x0000001c03037812 */ /* 0x000fe400078ec0ff */
[----:B0-----:R-:W-:Y:S02]  /*02d0*/  IADD3 R5, -R6, RZ, RZ ;  /* 0x000000ff06057210 */ /* 0x001fe40007ffe1ff */
[----:B------:R-:W-:Y:S02]  /*02e0*/  LOP3.LUT R4, R3, R8, RZ, 0xfc, !PT ;  /* 0x0000000803047212 */ /* 0x000fe400078efcff */
[----:B------:R-:W-:Y:S01]  /*02f0*/  ISETP.GE.AND P0, PT, R2, c[0x0][0x194], PT ;  /* 0x0000650002007a0c */ /* 0x000fe20003f06270 */
[----:B------:R-:W-:-:S04]  /*0300*/  IMAD R5, R5, c[0x0][0x188], R2 ;  /* 0x0000620005057a24 */ /* 0x000fc800078e0202 */
[----:B------:R-:W-:Y:S01]  /*0310*/  IMAD R5, R6, R7, R5 ;  /* 0x0000000706057224 */ /* 0x000fe200078e0205 */
[----:B------:R-:W-:-:S03]  /*0320*/  PRMT R7, RZ, 0x7610, R7 ;  /* 0x00007610ff077816 */ /* 0x000fc60000000007 */
[----:B------:R-:W-:-:S04]  /*0330*/  IMAD R20, R4, R35, R5 ;  /* 0x0000002304147224 */ /* 0x000fc800078e0205 */
[-C--:B------:R-:W-:Y:S01]  /*0340*/  IMAD.WIDE R16, R20, R31.reuse, c[0x0][0x160] ;  /* 0x0000580014107625 */ /* 0x080fe200078e021f */
[----:B------:R-:W-:Y:S02]  /*0350*/  LEA R6, R35, R20, 0x5 ;  /* 0x0000001423067211 */ /* 0x000fe400078e28ff */
[----:B------:R-:W-:Y:S02]  /*0360*/  PRMT R13, RZ, 0x7610, R13 ;  /* 0x00007610ff0d7816 */ /* 0x000fe4000000000d */
[----:B------:R0:W3:Y:S01]  /*0370*/  @!P0 LDG.E.EL.U16 R7, [R16.64] ;  /* 0x0000000410078981 */ /* 0x0000e2000c2e1500 */
[----:B------:R-:W-:Y:S01]  /*0380*/  IMAD.WIDE R18, R6, R31, c[0x0][0x160] ;  /* 0x0000580006127625 */ /* 0x000fe200078e021f */
[----:B------:R-:W-:-:S03]  /*0390*/  PRMT R11, RZ, 0x7610, R11 ;  /* 0x00007610ff0b7816 */ /* 0x000fc6000000000b */
[-C--:B------:R-:W-:Y:S01]  /*03a0*/  IMAD.WIDE R20, R20, R31.reuse, c[0x0][0x170] ;  /* 0x00005c0014147625 */ /* 0x080fe200078e021f */
[----:B------:R1:W4:Y:S03]  /*03b0*/  @!P0 LDG.E.EL.U16 R23, [R18.64] ;  /* 0x0000000412178981 */ /* 0x000326000c2e1500 */
[----:B------:R-:W-:Y:S01]  /*03c0*/  IMAD.WIDE R24, R6, R31, c[0x0][0x170] ;  /* 0x00005c0006187625 */ /* 0x000fe200078e021f */
[----:B------:R5:W4:Y:S04]  /*03d0*/  @!P0 LDG.E.EL.U16 R13, [R20.64] ;  /* 0x00000004140d8981 */ /* 0x000b28000c2e1500 */
[----:B------:R0:W4:Y:S01]  /*03e0*/  @!P0 LDG.E.EL.U16 R11, [R24.64] ;  /* 0x00000004180b8981 */ /* 0x000122000c2e1500 */
[----:B------:R-:W-:-:S02]  /*03f0*/  LEA R6, R35, R6, 0x5 ;  /* 0x0000000623067211 */ /* 0x000fc400078e28ff */
[----:B------:R-:W-:-:S03]  /*0400*/  PRMT R15, RZ, 0x7610, R15 ;  /* 0x00007610ff0f7816 */ /* 0x000fc6000000000f */
[----:B------:R-:W-:Y:S01]  /*0410*/  IMAD.WIDE R26, R6, R31, c[0x0][0x160] ;  /* 0x00005800061a7625 */ /* 0x000fe200078e021f */
[----:B------:R-:W-:-:S03]  /*0420*/  PRMT R10, RZ, 0x7610, R10 ;  /* 0x00007610ff0a7816 */ /* 0x000fc6000000000a */
[----:B0-----:R-:W-:Y:S01]  /*0430*/  IMAD.WIDE R16, R6, R31, c[0x0][0x170] ;  /* 0x00005c0006107625 */ /* 0x001fe200078e021f */
[----:B------:R0:W4:Y:S01]  /*0440*/  @!P0 LDG.E.EL.U16 R15, [R26.64] ;  /* 0x000000041a0f8981 */ /* 0x000122000c2e1500 */
[----:B------:R-:W-:-:S03]  /*0450*/  LEA R12, R35, R6, 0x5 ;  /* 0x00000006230c7211 */ /* 0x000fc600078e28ff */
[----:B------:R0:W4:Y:S01]  /*0460*/  @!P0 LDG.E.EL.U16 R10, [R16.64] ;  /* 0x00000004100a8981 */ /* 0x000122000c2e1500 */
[----:B------:R-:W-:Y:S01]  /*0470*/  PRMT R29, RZ, 0x7610, R29 ;  /* 0x00007610ff1d7816 */ /* 0x000fe2000000001d */
[----:B-----5:R-:W-:Y:S01]  /*0480*/  IMAD.WIDE R20, R12, R31, c[0x0][0x160] ;  /* 0x000058000c147625 */ /* 0x020fe200078e021f */
[----:B------:R-:W-:-:S03]  /*0490*/  PRMT R6, RZ, 0x7610, R6 ;  /* 0x00007610ff067816 */ /* 0x000fc60000000006 */
[----:B------:R-:W-:Y:S01]  /*04a0*/  IMAD.WIDE R24, R12, R31, c[0x0][0x170] ;  /* 0x00005c000c187625 */ /* 0x000fe200078e021f */
[----:B------:R5:W4:Y:S04]  /*04b0*/  @!P0 LDG.E.EL.U16 R29, [R20.64] ;  /* 0x00000004141d8981 */ /* 0x000b28000c2e1500 */
[----:B------:R0:W4:Y:S01]  /*04c0*/  @!P0 LDG.E.EL.U16 R6, [R24.64] ;  /* 0x0000000418068981 */ /* 0x000122000c2e1500 */
[----:B------:R-:W-:Y:S02]  /*04d0*/  LEA R12, R35, R12, 0x5 ;  /* 0x0000000c230c7211 */ /* 0x000fe400078e28ff */
[----:B------:R-:W-:-:S03]  /*04e0*/  PRMT R5, RZ, 0x7610, R5 ;  /* 0x00007610ff057816 */ /* 0x000fc60000000005 */
[----:B-1----:R-:W-:Y:S01]  /*04f0*/  IMAD.WIDE R18, R12, R31, c[0x0][0x160] ;  /* 0x000058000c127625 */ /* 0x002fe200078e021f */
[----:B------:R-:W-:-:S04]  /*0500*/  PRMT R14, RZ, 0x7610, R14 ;  /* 0x00007610ff0e7816 */ /* 0x000fc8000000000e */
[----:B------:R1:W4:Y:S01]  /*0510*/  @!P0 LDG.E.EL.U16 R5, [R18.64] ;  /* 0x0000000412058981 */ /* 0x000322000c2e1500 */
[----:B0-----:R-:W-:-:S05]  /*0520*/  IMAD.WIDE R16, R12, R31, c[0x0][0x170] ;  /* 0x00005c000c107625 */ /* 0x001fca00078e021f */
[----:B------:R0:W4:Y:S01]  /*0530*/  @!P0 LDG.E.EL.U16 R14, [R16.64] ;  /* 0x00000004100e8981 */ /* 0x000122000c2e1500 */
[----:B------:R-:W-:Y:S02]  /*0540*/  LEA R26, R35, R12, 0x5 ;  /* 0x0000000c231a7211 */ /* 0x000fe400078e28ff */
[----:B------:R-:W-:-:S03]  /*0550*/  PRMT R12, RZ, 0x7610, R12 ;  /* 0x00007610ff0c7816 */ /* 0x000fc6000000000c */
[----:B-----5:R-:W-:-:S05]  /*0560*/  IMAD.WIDE R20, R26, R31, c[0x0][0x160] ;  /* 0x000058001a147625 */ /* 0x020fca00078e021f */
[----:B------:R5:W4:Y:S01]  /*0570*/  @!P0 LDG.E.EL.U16 R12, [R20.64] ;  /* 0x00000004140c8981 */ /* 0x000b22000c2e1500 */
[----:B------:R-:W-:Y:S01]  /*0580*/  PRMT R28, RZ, 0x7610, R28 ;  /* 0x00007610ff1c7816 */ /* 0x000fe2000000001c */
[----:B------:R-:W-:-:S05]  /*0590*/  IMAD.WIDE R24, R26, R31, c[0x0][0x170] ;  /* 0x00005c001a187625 */ /* 0x000fca00078e021f */
[----:B------:R5:W4:Y:S01]  /*05a0*/  @!P0 LDG.E.EL.U16 R28, [R24.64] ;  /* 0x00000004181c8981 */ /* 0x000b22000c2e1500 */
[----:B-1----:R-:W-:-:S04]  /*05b0*/  LEA R18, R35, R26, 0x5 ;  /* 0x0000001a23127211 */ /* 0x002fc800078e28ff */
[----:B------:R-:W-:Y:S01]  /*05c0*/  LEA R32, R35, R18, 0x5 ;  /* 0x0000001223207211 */ /* 0x000fe200078e28ff */
[-C--:B0-----:R-:W-:Y:S01]  /*05d0*/  IMAD.WIDE R16, R18, R31.reuse, c[0x0][0x160] ;  /* 0x0000580012107625 */ /* 0x081fe200078e021f */
[----:B------:R-:W-:Y:S02]  /*05e0*/  PRMT R9, RZ, 0x7610, R9 ;  /* 0x00007610ff097816 */ /* 0x000fe40000000009 */
[----:B------:R-:W-:Y:S01]  /*05f0*/  PRMT R26, RZ, 0x7610, R26 ;  /* 0x00007610ff1a7816 */ /* 0x000fe2000000001a */
[-C--:B-----5:R-:W-:Y:S01]  /*0600*/  IMAD.WIDE R20, R32, R31.reuse, c[0x0][0x160] ;  /* 0x0000580020147625 */ /* 0x0a0fe200078e021f */
[----:B------:R-:W-:Y:S02]  /*0610*/  PRMT R27, RZ, 0x7610, R27 ;  /* 0x00007610ff1b7816 */ /* 0x000fe4000000001b */
[----:B------:R0:W5:Y:S01]  /*0620*/  @!P0 LDG.E.EL.U16 R9, [R16.64] ;  /* 0x0000000410098981 */ /* 0x000162000c2e1500 */
[----:B------:R-:W-:-:S03]  /*0630*/  IMAD.WIDE R18, R18, R31, c[0x0][0x170] ;  /* 0x00005c0012127625 */ /* 0x000fc600078e021f */
[----:B------:R1:W5:Y:S01]  /*0640*/  @!P0 LDG.E.EL.U16 R26, [R20.64] ;  /* 0x00000004141a8981 */ /* 0x000362000c2e1500 */
[----:B------:R-:W-:Y:S01]  /*0650*/  PRMT R36, RZ, 0x7610, R36 ;  /* 0x00007610ff247816 */ /* 0x000fe20000000024 */
[----:B------:R-:W-:Y:S02]  /*0660*/  IMAD.WIDE R24, R32, R31, c[0x0][0x170] ;  /* 0x00005c0020187625 */ /* 0x000fe400078e021f */
[----:B------:R0:W5:Y:S01]  /*0670*/  @!P0 LDG.E.EL.U16 R27, [R18.64] ;  /* 0x00000004121b8981 */ /* 0x000162000c2e1500 */
[----:B------:R-:W-:-:S03]  /*0680*/  PRMT R34, RZ, 0x7610, R34 ;  /* 0x00007610ff227816 */ /* 0x000fc60000000022 */
[----:B------:R1:W5:Y:S01]  /*0690*/  @!P0 LDG.E.EL.U16 R36, [R24.64] ;  /* 0x0000000418248981 */ /* 0x000362000c2e1500 */
[----:B0-----:R-:W-:Y:S02]  /*06a0*/  LEA R18, R35, R32, 0x5 ;  /* 0x0000002023127211 */ /* 0x001fe400078e28ff */
[----:B------:R-:W-:-:S03]  /*06b0*/  PRMT R37, RZ, 0x7610, R37 ;  /* 0x00007610ff257816 */ /* 0x000fc60000000025 */
[----:B------:R-:W-:Y:S01]  /*06c0*/  IMAD.WIDE R32, R18, R31, c[0x0][0x160] ;  /* 0x0000580012207625 */ /* 0x000fe200078e021f */
[----:B-1----:R-:W-:-:S03]  /*06d0*/  LEA R20, R35, R18, 0x5 ;  /* 0x0000001223147211 */ /* 0x002fc600078e28ff */
[-C--:B------:R-:W-:Y:S01]  /*06e0*/  IMAD.WIDE R18, R18, R31.reuse, c[0x0][0x170] ;  /* 0x00005c0012127625 */ /* 0x080fe200078e021f */
[----:B------:R0:W5:Y:S01]  /*06f0*/  @!P0 LDG.E.EL.U16 R34, [R32.64] ;  /* 0x0000000420228981 */ /* 0x000162000c2e1500 */
[----:B------:R-:W-:Y:S02]  /*0700*/  PRMT R35, RZ, 0x7610, R35 ;  /* 0x00007610ff237816 */ /* 0x000fe40000000023 */
[CC--:B------:R-:W-:Y:S01]  /*0710*/  IMAD.WIDE R16, R20.reuse, R31.reuse, c[0x0][0x160] ;  /* 0x0000580014107625 */ /* 0x0c0fe200078e021f */
[----:B------:R1:W5:Y:S01]  /*0720*/  @!P0 LDG.E.EL.U16 R37, [R18.64] ;  /* 0x0000000412258981 */ /* 0x000362000c2e1500 */
[----:B------:R-:W-:Y:S02]  /*0730*/  PRMT R24, RZ, 0x7610, R24 ;  /* 0x00007610ff187816 */ /* 0x000fe40000000018 */
[----:B------:R-:W-:Y:S01]  /*0740*/  IMAD.WIDE R20, R20, R31, c[0x0][0x170] ;  /* 0x00005c0014147625 */ /* 0x000fe200078e021f */
[----:B------:R0:W5:Y:S04]  /*0750*/  @!P0 LDG.E.EL.U16 R35, [R16.64] ;  /* 0x0000000410238981 */ /* 0x000168000c2e1500 */
[----:B------:R2:W5:Y:S01]  /*0760*/  @!P0 LDG.E.EL.U16 R24, [R20.64] ;  /* 0x0000000414188981 */ /* 0x000562000c2e1500 */
[----:B-1----:R-:W-:-:S05]  /*0770*/  FSEL R18, RZ, 2, P0 ;  /* 0x40000000ff127808 */ /* 0x002fca0000000000 */
[----:B0-----:R-:W-:Y:S01]  /*0780*/  FMUL R17, R18, 16777216 ;  /* 0x4b80000012117820 */ /* 0x001fe20000400000 */
[----:B------:R-:W-:Y:S02]  /*0790*/  ISETP.LT.AND P2, PT, R2, c[0x0][0x194], PT ;  /* 0x0000650002007a0c */ /* 0x000fe40003f41270 */
[----:B--2---:R-:W-:-:S05]  /*07a0*/  SEL R22, R22, RZ, !P1 ;  /* 0x000000ff16167207 */ /* 0x004fca0004800000 */
[--C-:B------:R-:W-:Y:S02]  /*07b0*/  HADD2.F32 R25, -RZ, R22.reuse.H0_H0 ;  /* 0x20000016ff197230 */ /* 0x100fe40000004100 */
[----:B------:R-:W-:-:S03]  /*07c0*/  HADD2.F32 R31, -RZ, R22.H1_H1 ;  /* 0x30000016ff1f7230 */ /* 0x000fc60000004100 */
[----:B------:R-:W-:Y:S04]  /*07d0*/  STS [R30.X8], R25 ;  /* 0x000000191e007388 */ /* 0x000fe80000008800 */
[----:B------:R-:W-:Y:S04]  /*07e0*/  STS [R30.X8+0x8], R31 ;  /* 0x0000081f1e007388 */ /* 0x000fe80000008800 */
[----:B------:R-:W-:Y:S06]  /*07f0*/  BAR.SYNC 0x0 ;  /* 0x0000000000007b1d */ /* 0x000fec0000000000 */
[----:B------:R-:W0:Y:S04]  /*0800*/  LDS R22, [R4.X8] ;  /* 0x0000000004167984 */ /* 0x000e280000008800 */
[----:B------:R-:W1:Y:S01]  /*0810*/  LDS R19, [R4.X8+0x100] ;  /* 0x0001000004137984 */ /* 0x000e620000008800 */
[----:B------:R-:W-:-:S03]  /*0820*/  FSETP.GEU.AND P1, PT, R18, 1.175494350822287508e-38, PT ;  /* 0x008000001200780b */ /* 0x000fc60003f2e000 */
[----:B------:R-:W2:Y:S01]  /*0830*/  LDS R20, [R4.X8+0x200] ;  /* 0x0002000004147984 */ /* 0x000ea20000008800 */
[----:B------:R-:W-:Y:S02]  /*0840*/  FSEL R21, R17, R18, !P1 ;  /* 0x0000001211157208 */ /* 0x000fe40004800000 */
[----:B---3--:R-:W-:Y:S02]  /*0850*/  SEL R16, R7, RZ, !P0 ;  /* 0x000000ff07107207 */ /* 0x008fe40004000000 */
[----:B------:R-:W3:Y:S01]  /*0860*/  MUFU.RCP R7, R21 ;  /* 0x0000001500077308 */ /* 0x000ee20000001000 */
[----:B----4-:R-:W-:Y:S02]  /*0870*/  SEL R23, R23, RZ, !P0 ;  /* 0x000000ff17177207 */ /* 0x010fe40004000000 */
[----:B------:R-:W-:Y:S01]  /*0880*/  HADD2.F32 R17, -RZ, R16.H0_H0 ;  /* 0x20000010ff117230 */ /* 0x000fe20000004100 */
[----:B------:R-:W-:Y:S02]  /*0890*/  SEL R16, RZ, 0x3f800000, !P2 ;  /* 0x3f800000ff107807 */ /* 0x000fe40005000000 */
[----:B------:R-:W-:Y:S01]  /*08a0*/  SEL R13, R13, RZ, !P0 ;  /* 0x000000ff0d0d7207 */ /* 0x000fe20004000000 */
[----:B------:R-:W-:Y:S01]  /*08b0*/  HADD2.F32 R30, -RZ, R23.H0_H0 ;  /* 0x20000017ff1e7230 */ /* 0x000fe20000004100 */
[----:B------:R-:W-:Y:S01]  /*08c0*/  SEL R23, R11, RZ, !P0 ;  /* 0x000000ff0b177207 */ /* 0x000fe20004000000 */
[----:B------:R-:W-:-:S02]  /*08d0*/  FMUL R11, R16, 16777216 ;  /* 0x4b800000100b7820 */ /* 0x000fc40000400000 */
[----:B------:R-:W-:Y:S01]  /*08e0*/  HADD2.F32 R13, -RZ, R13.H0_H0 ;  /* 0x2000000dff0d7230 */ /* 0x000fe20000004100 */
[----:B0-----:R-:W-:Y:S01]  /*08f0*/  FADD R22, R17, R22 ;  /* 0x0000001611167221 */ /* 0x001fe20000000000 */
[----:B------:R-:W-:Y:S01]  /*0900*/  HADD2.F32 R17, -RZ, R23.H0_H0 ;  /* 0x20000017ff117230 */ /* 0x000fe20000004100 */
[----:B-1----:R-:W-:Y:S02]  /*0910*/  FADD R30, R30, R19 ;  /* 0x000000131e1e7221 */ /* 0x002fe40000000000 */
[----:B------:R-:W0:Y:S01]  /*0920*/  LDS R19, [R4.X8+0x300] ;  /* 0x0003000004137984 */ /* 0x000e220000008800 */
[----:B------:R-:W-:Y:S01]  /*0930*/  FSEL R32, R11, R16, !P1 ;  /* 0x000000100b207208 */ /* 0x000fe20004800000 */
[----:B------:R-:W-:Y:S01]  /*0940*/  FFMA R13, R13, 0.125, R22 ;  /* 0x3e0000000d0d7823 */ /* 0x000fe20000000016 */
[----:B------:R-:W-:Y:S01]  /*0950*/  FFMA R30, R17, 0.125, R30 ;  /* 0x3e000000111e7823 */ /* 0x000fe2000000001e */
[----:B------:R-:W-:Y:S02]  /*0960*/  FSETP.NEU.AND P1, PT, R18, RZ, PT ;  /* 0x000000ff1200720b */ /* 0x000fe40003f2d000 */
[----:B---3--:R-:W-:Y:S01]  /*0970*/  FMUL R7, R7, R32 ;  /* 0x0000002007077220 */ /* 0x008fe20000400000 */
[----:B------:R-:W-:-:S02]  /*0980*/  FSEL R22, R13, RZ, !P0 ;  /* 0x000000ff0d167208 */ /* 0x000fc40004000000 */
[----:B------:R-:W-:Y:S02]  /*0990*/  FSEL R13, R30, RZ, !P0 ;  /* 0x000000ff1e0d7208 */ /* 0x000fe40004000000 */
[----:B------:R-:W-:Y:S02]  /*09a0*/  FSEL R17, RZ, 3, P0 ;  /* 0x40400000ff117808 */ /* 0x000fe40000000000 */
[----:B------:R-:W-:Y:S01]  /*09b0*/  SEL R15, R15, RZ, !P0 ;  /* 0x000000ff0f0f7207 */ /* 0x000fe20004000000 */
[----:B------:R-:W-:Y:S01]  /*09c0*/  FADD R13, -R22, R13 ;  /* 0x0000000d160d7221 */ /* 0x000fe20000000100 */
[----:B------:R-:W-:Y:S01]  /*09d0*/  FSEL R7, R7, RZ, P1 ;  /* 0x000000ff07077208 */ /* 0x000fe20000800000 */
[C---:B------:R-:W-:Y:S01]  /*09e0*/  FMUL R30, R17.reuse, 16777216 ;  /* 0x4b800000111e7820 */ /* 0x040fe20000400000 */
[----:B------:R-:W-:Y:S01]  /*09f0*/  FSETP.GEU.AND P2, PT, R17, 1.175494350822287508e-38, PT ;  /* 0x008000001100780b */ /* 0x000fe20003f4e000 */
[----:B------:R-:W-:Y:S01]  /*0a00*/  HADD2.F32 R21, -RZ, R15.H0_H0 ;  /* 0x2000000fff157230 */ /* 0x000fe20000004100 */
[----:B------:R-:W-:Y:S01]  /*0a10*/  SEL R10, R10, RZ, !P0 ;  /* 0x000000ff0a0a7207 */ /* 0x000fe20004000000 */
[C---:B------:R-:W-:Y:S01]  /*0a20*/  FFMA R15, R13.reuse, R7, R22 ;  /* 0x000000070d0f7223 */ /* 0x040fe20000000016 */
[----:B------:R-:W-:Y:S01]  /*0a30*/  FMUL R13, R13, R13 ;  /* 0x0000000d0d0d7220 */ /* 0x000fe20000400000 */
[----:B------:R-:W-:-:S02]  /*0a40*/  FSEL R30, R30, R17, !P2 ;  /* 0x000000111e1e7208 */ /* 0x000fc40005000000 */
[----:B------:R-:W-:Y:S01]  /*0a50*/  HADD2.F32 R22, -RZ, R10.H0_H0 ;  /* 0x2000000aff167230 */ /* 0x000fe20000004100 */
[----:B------:R-:W-:Y:S01]  /*0a60*/  FMUL R10, R16, R13 ;  /* 0x0000000d100a7220 */ /* 0x000fe20000400000 */
[----:B--2---:R-:W-:Y:S01]  /*0a70*/  FADD R21, R21, R20 ;  /* 0x0000001415157221 */ /* 0x004fe20000000000 */
[----:B------:R-:W-:Y:S01]  /*0a80*/  FSEL R13, RZ, 4, P0 ;  /* 0x40800000ff0d7808 */ /* 0x000fe20000000000 */
[----:B------:R0:W1:Y:S01]  /*0a90*/  MUFU.RCP R20, R30 ;  /* 0x0000001e00147308 */ /* 0x0000620000001000 */
[----:B------:R-:W-:Y:S01]  /*0aa0*/  FFMA R7, R7, R10, RZ ;  /* 0x0000000a07077223 */ /* 0x000fe200000000ff */
[----:B------:R-:W-:Y:S01]  /*0ab0*/  SEL R29, R29, RZ, !P0 ;  /* 0x000000ff1d1d7207 */ /* 0x000fe20004000000 */
[----:B------:R-:W2:Y:S01]  /*0ac0*/  LDS R10, [R4.X8+0x400] ;  /* 0x00040000040a7984 */ /* 0x000ea20000008800 */
[C---:B------:R-:W-:Y:S01]  /*0ad0*/  FMUL R32, R13.reuse, 16777216 ;  /* 0x4b8000000d207820 */ /* 0x040fe20000400000 */
[----:B------:R-:W-:Y:S01]  /*0ae0*/  FSETP.GEU.AND P3, PT, R13, 1.175494350822287508e-38, PT ;  /* 0x008000000d00780b */ /* 0x000fe20003f6e000 */
[----:B------:R-:W-:Y:S01]  /*0af0*/  FFMA R22, R22, 0.125, R21 ;  /* 0x3e00000016167823 */ /* 0x000fe20000000015 */
[----:B------:R-:W-:Y:S01]  /*0b00*/  SEL R23, R6, RZ, !P0 ;  /* 0x000000ff06177207 */ /* 0x000fe20004000000 */
[----:B------:R-:W-:Y:S01]  /*0b10*/  HADD2.F32 R6, -RZ, R29.H0_H0 ;  /* 0x2000001dff067230 */ /* 0x000fe20000004100 */
[----:B------:R-:W-:-:S02]  /*0b20*/  FSEL R21, R32, R13, !P3 ;  /* 0x0000000d20157208 */ /* 0x000fc40005800000 */
[----:B------:R-:W-:Y:S02]  /*0b30*/  FSEL R25, R11, R16, !P2 ;  /* 0x000000100b197208 */ /* 0x000fe40005000000 */
[----:B0-----:R-:W-:Y:S01]  /*0b40*/  FADD R30, R6, R19 ;  /* 0x00000013061e7221 */ /* 0x001fe20000000000 */
[----:B------:R-:W-:Y:S01]  /*0b50*/  FSEL R6, RZ, 5, P0 ;  /* 0x40a00000ff067808 */ /* 0x000fe20000000000 */
[----:B------:R-:W0:Y:S01]  /*0b60*/  MUFU.RCP R21, R21 ;  /* 0x0000001500157308 */ /* 0x000e220000001000 */
[----:B-1----:R-:W-:Y:S01]  /*0b70*/  FMUL R20, R20, R25 ;  /* 0x0000001914147220 */ /* 0x002fe20000400000 */
[----:B------:R-:W-:Y:S02]  /*0b80*/  FSETP.NEU.AND P1, PT, R17, RZ, PT ;  /* 0x000000ff1100720b */ /* 0x000fe40003f2d000 */
[----:B------:R-:W-:Y:S01]  /*0b90*/  FSEL R22, R22, RZ, !P0 ;  /* 0x000000ff16167208 */ /* 0x000fe20004000000 */
[C---:B------:R-:W-:Y:S01]  /*0ba0*/  FMUL R19, R6.reuse, 16777216 ;  /* 0x4b80000006137820 */ /* 0x040fe20000400000 */
[----:B------:R-:W-:Y:S01]  /*0bb0*/  HADD2.F32 R23, -RZ, R23.H0_H0 ;  /* 0x20000017ff177230 */ /* 0x000fe20000004100 */
[----:B------:R-:W-:-:S02]  /*0bc0*/  FSETP.GEU.AND P2, PT, R6, 1.175494350822287508e-38, PT ;  /* 0x008000000600780b */ /* 0x000fc40003f4e000 */
[----:B------:R-:W-:Y:S01]  /*0bd0*/  FSEL R20, R20, RZ, P1 ;  /* 0x000000ff14147208 */ /* 0x000fe20000800000 */
[--C-:B------:R-:W-:Y:S01]  /*0be0*/  FADD R22, R22, -R15.reuse ;  /* 0x8000000f16167221 */ /* 0x100fe20000000000 */
[----:B------:R-:W-:Y:S01]  /*0bf0*/  FSEL R25, R19, R6, !P2 ;  /* 0x0000000613197208 */ /* 0x000fe20005000000 */
[----:B------:R-:W-:Y:S01]  /*0c00*/  FFMA R23, R23, 0.125, R30 ;  /* 0x3e00000017177823 */ /* 0x000fe2000000001e */
[----:B------:R-:W-:Y:S01]  /*0c10*/  FSEL R32, R11, R16, !P3 ;  /* 0x000000100b207208 */ /* 0x000fe20005800000 */
[C---:B------:R-:W-:Y:S01]  /*0c20*/  FFMA R19, R22.reuse, R20, R15 ;  /* 0x0000001416137223 */ /* 0x040fe2000000000f */
[----:B------:R-:W-:Y:S02]  /*0c30*/  FMUL R15, R22, R22 ;  /* 0x00000016160f7220 */ /* 0x000fe40000400000 */
[----:B------:R-:W-:Y:S01]  /*0c40*/  FSEL R30, R23, RZ, !P0 ;  /* 0x000000ff171e7208 */ /* 0x000fe20004000000 */
[----:B0-----:R-:W-:Y:S01]  /*0c50*/  FMUL R22, R21, R32 ;  /* 0x0000002015167220 */ /* 0x001fe20000400000 */
[----:B------:R-:W-:Y:S01]  /*0c60*/  FMUL R23, R18, R15 ;  /* 0x0000000f12177220 */ /* 0x000fe20000400000 */
[----:B------:R-:W0:Y:S01]  /*0c70*/  MUFU.RCP R21, R25 ;  /* 0x0000001900157308 */ /* 0x000e220000001000 */
[----:B------:R-:W1:Y:S01]  /*0c80*/  LDS R15, [R4.X8+0x500] ;  /* 0x00050000040f7984 */ /* 0x000e620000008800 */
[----:B------:R-:W-:Y:S01]  /*0c90*/  SEL R5, R5, RZ, !P0 ;  /* 0x000000ff05057207 */ /* 0x000fe20004000000 */
[----:B------:R-:W-:Y:S01]  /*0ca0*/  FADD R18, R30, -R19 ;  /* 0x800000131e127221 */ /* 0x000fe20000000000 */
[----:B------:R-:W-:Y:S01]  /*0cb0*/  FSETP.NEU.AND P1, PT, R13, RZ, PT ;  /* 0x000000ff0d00720b */ /* 0x000fe20003f2d000 */
[----:B------:R-:W-:-:S02]  /*0cc0*/  FFMA R20, R20, R23, R7 ;  /* 0x0000001714147223 */ /* 0x000fc40000000007 */
[----:B------:R-:W-:Y:S01]  /*0cd0*/  HADD2.F32 R5, -RZ, R5.H0_H0 ;  /* 0x20000005ff057230 */ /* 0x000fe20000004100 */
[----:B------:R-:W-:Y:S01]  /*0ce0*/  SEL R23, R14, RZ, !P0 ;  /* 0x000000ff0e177207 */ /* 0x000fe20004000000 */
[----:B------:R-:W-:Y:S01]  /*0cf0*/  FMUL R30, R18, R18 ;  /* 0x00000012121e7220 */ /* 0x000fe20000400000 */
[----:B------:R-:W-:Y:S02]  /*0d00*/  FSEL R14, R11, R16, !P2 ;  /* 0x000000100b0e7208 */ /* 0x000fe40005000000 */
[----:B------:R-:W-:Y:S01]  /*0d10*/  FSEL R7, R22, RZ, P1 ;  /* 0x000000ff16077208 */ /* 0x000fe20000800000 */
[----:B--2---:R-:W-:Y:S01]  /*0d20*/  FADD R22, R5, R10 ;  /* 0x0000000a05167221 */ /* 0x004fe20000000000 */
[----:B------:R-:W-:Y:S01]  /*0d30*/  FSEL R10, RZ, 6, P0 ;  /* 0x40c00000ff0a7808 */ /* 0x000fe20000000000 */
[----:B------:R-:W-:Y:S01]  /*0d40*/  HADD2.F32 R5, -RZ, R23.H0_H0 ;  /* 0x20000017ff057230 */ /* 0x000fe20000004100 */
[----:B------:R-:W-:Y:S01]  /*0d50*/  FMUL R30, R17, R30 ;  /* 0x0000001e111e7220 */ /* 0x000fe20000400000 */
[----:B0-----:R-:W-:Y:S01]  /*0d60*/  FMUL R17, R21, R14 ;  /* 0x0000000e15117220 */ /* 0x001fe20000400000 */
[----:B------:R-:W-:Y:S01]  /*0d70*/  FFMA R14, R18, R7, R19 ;  /* 0x00000007120e7223 */ /* 0x000fe20000000013 */
[C---:B------:R-:W-:Y:S01]  /*0d80*/  FMUL R19, R10.reuse, 16777216 ;  /* 0x4b8000000a137820 */ /* 0x040fe20000400000 */
[----:B------:R-:W-:Y:S01]  /*0d90*/  FFMA R22, R5, 0.125, R22 ;  /* 0x3e00000005167823 */ /* 0x000fe20000000016 */
[----:B------:R-:W-:Y:S01]  /*0da0*/  FSETP.GEU.AND P4, PT, R10, 1.175494350822287508e-38, PT ;  /* 0x008000000a00780b */ /* 0x000fe20003f8e000 */
[----:B------:R-:W-:Y:S01]  /*0db0*/  FFMA R20, R7, R30, R20 ;  /* 0x0000001e07147223 */ /* 0x000fe20000000014 */
[----:B------:R-:W-:-:S02]  /*0dc0*/  FSETP.NEU.AND P1, PT, R6, RZ, PT ;  /* 0x000000ff0600720b */ /* 0x000fc40003f2d000 */
[----:B------:R-:W-:Y:S02]  /*0dd0*/  FSEL R18, R19, R10, !P4 ;  /* 0x0000000a13127208 */ /* 0x000fe40006000000 */
[----:B------:R-:W-:Y:S02]  /*0de0*/  FSEL R19, R22, RZ, !P0 ;  /* 0x000000ff16137208 */ /* 0x000fe40004000000 */
[----:B------:R-:W-:Y:S02]  /*0df0*/  FSEL R7, RZ, 7, P0 ;  /* 0x40e00000ff077808 */ /* 0x000fe40000000000 */
[----:B------:R-:W-:Y:S01]  /*0e00*/  FSEL R17, R17, RZ, P1 ;  /* 0x000000ff11117208 */ /* 0x000fe20000800000 */
[----:B------:R-:W-:Y:S01]  /*0e10*/  FADD R19, R19, -R14 ;  /* 0x8000000e13137221 */ /* 0x000fe20000000000 */
[----:B------:R-:W-:Y:S01]  /*0e20*/  FSEL R5, RZ, 8, P0 ;  /* 0x41000000ff057808 */ /* 0x000fe20000000000 */
[C---:B------:R-:W-:Y:S01]  /*0e30*/  FMUL R22, R7.reuse, 16777216 ;  /* 0x4b80000007167820 */ /* 0x040fe20000400000 */
[----:B------:R-:W-:-:S02]  /*0e40*/  FSETP.GEU.AND P3, PT, R7, 1.175494350822287508e-38, PT ;  /* 0x008000000700780b */ /* 0x000fc40003f6e000 */
[----:B------:R-:W-:Y:S01]  /*0e50*/  SEL R23, R12, RZ, !P0 ;  /* 0x000000ff0c177207 */ /* 0x000fe20004000000 */
[C---:B------:R-:W-:Y:S01]  /*0e60*/  FFMA R12, R19.reuse, R17, R14 ;  /* 0x00000011130c7223 */ /* 0x040fe2000000000e */
[----:B------:R-:W-:Y:S01]  /*0e70*/  FMUL R14, R19, R19 ;  /* 0x00000013130e7220 */ /* 0x000fe20000400000 */
[----:B------:R-:W-:Y:S01]  /*0e80*/  FSEL R21, R22, R7, !P3 ;  /* 0x0000000716157208 */ /* 0x000fe20005800000 */
[C---:B------:R-:W-:Y:S01]  /*0e90*/  FMUL R22, R5.reuse, 16777216 ;  /* 0x4b80000005167820 */ /* 0x040fe20000400000 */
[----:B------:R-:W-:Y:S01]  /*0ea0*/  HADD2.F32 R30, -RZ, R23.H0_H0 ;  /* 0x20000017ff1e7230 */ /* 0x000fe20000004100 */
[----:B------:R-:W-:Y:S01]  /*0eb0*/  FSETP.GEU.AND P2, PT, R5, 1.175494350822287508e-38, PT ;  /* 0x008000000500780b */ /* 0x000fe20003f4e000 */
[----:B------:R-:W-:Y:S01]  /*0ec0*/  FMUL R19, R13, R14 ;  /* 0x0000000e0d137220 */ /* 0x000fe20000400000 */
[----:B------:R-:W-:Y:S01]  /*0ed0*/  FSEL R13, RZ, 9, P0 ;  /* 0x41100000ff0d7808 */ /* 0x000fe20000000000 */
[----:B------:R-:W-:Y:S01]  /*0ee0*/  LDS R14, [R4.X8+0x700] ;  /* 0x00070000040e7984 */ /* 0x000fe20000008800 */
[----:B------:R-:W-:Y:S01]  /*0ef0*/  FSEL R22, R22, R5, !P2 ;  /* 0x0000000516167208 */ /* 0x000fe20005000000 */
[----:B-1----:R-:W-:-:S02]  /*0f00*/  FADD R23, R30, R15 ;  /* 0x0000000f1e177221 */ /* 0x002fc40000000000 */
[----:B------:R-:W0:Y:S01]  /*0f10*/  LDS R15, [R4.X8+0x600] ;  /* 0x00060000040f7984 */ /* 0x000e220000008800 */
[----:B------:R-:W1:Y:S01]  /*0f20*/  MUFU.RCP R18, R18 ;  /* 0x0000001200127308 */ /* 0x000e620000001000 */
[----:B------:R-:W-:Y:S01]  /*0f30*/  SEL R28, R28, RZ, !P0 ;  /* 0x000000ff1c1c7207 */ /* 0x000fe20004000000 */
[C---:B------:R-:W-:Y:S01]  /*0f40*/  FMUL R30, R13.reuse, 16777216 ;  /* 0x4b8000000d1e7820 */ /* 0x040fe20000400000 */
[----:B------:R-:W-:-:S03]  /*0f50*/  FSETP.GEU.AND P1, PT, R13, 1.175494350822287508e-38, PT ;  /* 0x008000000d00780b */ /* 0x000fc60003f2e000 */
[----:B------:R-:W-:Y:S02]  /*0f60*/  HADD2.F32 R28, -RZ, R28.H0_H0 ;  /* 0x2000001cff1c7230 */ /* 0x000fe40000004100 */
[----:B------:R-:W2:Y:S01]  /*0f70*/  MUFU.RCP R22, R22 ;  /* 0x0000001600167308 */ /* 0x000ea20000001000 */
[----:B------:R-:W-:Y:S01]  /*0f80*/  FSEL R25, R30, R13, !P1 ;  /* 0x0000000d1e197208 */ /* 0x000fe20004800000 */
[----:B------:R-:W-:Y:S01]  /*0f90*/  FFMA R20, R17, R19, R20 ;  /* 0x0000001311147223 */ /* 0x000fe20000000014 */
[----:B------:R-:W-:Y:S01]  /*0fa0*/  FFMA R28, R28, 0.125, R23 ;  /* 0x3e0000001c1c7823 */ /* 0x000fe20000000017 */
[----:B------:R-:W-:Y:S01]  /*0fb0*/  FSEL R17, RZ, 10, P0 ;  /* 0x41200000ff117808 */ /* 0x000fe20000000000 */
[----:B------:R-:W3:Y:S01]  /*0fc0*/  LDS R19, [R4.X8+0x800] ;  /* 0x0008000004137984 */ /* 0x000ee20000008800 */
[----:B------:R-:W-:Y:S02]  /*0fd0*/  FSEL R23, R11, R16, !P4 ;  /* 0x000000100b177208 */ /* 0x000fe40006000000 */
[----:B------:R-:W4:Y:S01]  /*0fe0*/  MUFU.RCP R25, R25 ;  /* 0x0000001900197308 */ /* 0x000f220000001000 */
[----:B------:R-:W-:-:S02]  /*0ff0*/  FSETP.GEU.AND P4, PT, R17, 1.175494350822287508e-38, PT ;  /* 0x008000001100780b */ /* 0x000fc40003f8e000 */
[CC--:B------:R-:W-:Y:S01]  /*1000*/  FSEL R29, R11.reuse, R16.reuse, !P2 ;  /* 0x000000100b1d7208 */ /* 0x0c0fe20005000000 */
[----:B-1----:R-:W-:Y:S01]  /*1010*/  FMUL R23, R18, R23 ;  /* 0x0000001712177220 */ /* 0x002fe20000400000 */
[CC--:B------:R-:W-:Y:S02]  /*1020*/  FSEL R30, R11.reuse, R16.reuse, !P3 ;  /* 0x000000100b1e7208 */ /* 0x0c0fe40005800000 */
[CC--:B------:R-:W-:Y:S02]  /*1030*/  FSEL R18, R11.reuse, R16.reuse, !P1 ;  /* 0x000000100b127208 */ /* 0x0c0fe40004800000 */
[----:B------:R-:W-:Y:S01]  /*1040*/  FSEL R11, R11, R16, !P4 ;  /* 0x000000100b0b7208 */ /* 0x000fe20006000000 */
[----:B--2---:R-:W-:Y:S01]  /*1050*/  FMUL R16, R22, R29 ;  /* 0x0000001d16107220 */ /* 0x004fe20000400000 */
[----:B------:R-:W-:Y:S01]  /*1060*/  FSEL R29, R28, RZ, !P0 ;  /* 0x000000ff1c1d7208 */ /* 0x000fe20004000000 */
[----:B------:R-:W1:Y:S04]  /*1070*/  LDS R22, [R4.X8+0x900] ;  /* 0x0009000004167984 */ /* 0x000e680000008800 */
[----:B------:R-:W-:Y:S01]  /*1080*/  FADD R29, R29, -R12 ;  /* 0x8000000c1d1d7221 */ /* 0x000fe20000000000 */
[----:B----4-:R-:W-:Y:S01]  /*1090*/  FMUL R18, R25, R18 ;  /* 0x0000001219127220 */ /* 0x010fe20000400000 */
[----:B-----5:R-:W-:-:S02]  /*10a0*/  SEL R25, R9, RZ, !P0 ;  /* 0x000000ff09197207 */ /* 0x020fc40004000000 */
[----:B------:R-:W-:Y:S01]  /*10b0*/  FMUL R9, R29, R29 ;  /* 0x0000001d1d097220 */ /* 0x000fe20000400000 */
[----:B------:R-:W-:Y:S01]  /*10c0*/  SEL R26, R26, RZ, !P0 ;  /* 0x000000ff1a1a7207 */ /* 0x000fe20004000000 */
[----:B------:R-:W2:Y:S01]  /*10d0*/  MUFU.RCP R21, R21 ;  /* 0x0000001500157308 */ /* 0x000ea20000001000 */
[----:B------:R-:W-:Y:S01]  /*10e0*/  HADD2.F32 R28, -RZ, R25.H0_H0 ;  /* 0x20000019ff1c7230 */ /* 0x000fe20000004100 */
[----:B------:R-:W-:Y:S01]  /*10f0*/  FMUL R6, R6, R9 ;  /* 0x0000000906067220 */ /* 0x000fe20000400000 */
[----:B------:R-:W-:Y:S01]  /*1100*/  SEL R27, R27, RZ, !P0 ;  /* 0x000000ff1b1b7207 */ /* 0x000fe20004000000 */
[----:B------:R-:W-:Y:S01]  /*1110*/  HADD2.F32 R9, -RZ, R26.H0_H0 ;  /* 0x2000001aff097230 */ /* 0x000fe20000004100 */
[----:B------:R-:W-:Y:S01]  /*1120*/  FSETP.NEU.AND P1, PT, R10, RZ, PT ;  /* 0x000000ff0a00720b */ /* 0x000fe20003f2d000 */
[----:B0-----:R-:W-:Y:S01]  /*1130*/  FADD R26, R28, R15 ;  /* 0x0000000f1c1a7221 */ /* 0x001fe20000000000 */
[----:B------:R-:W-:Y:S02]  /*1140*/  SEL R36, R36, RZ, !P0 ;  /* 0x000000ff24247207 */ /* 0x000fe40004000000 */
[----:B------:R-:W-:Y:S01]  /*1150*/  FADD R15, R9, R14 ;  /* 0x0000000e090f7221 */ /* 0x000fe20000000000 */
[----:B------:R-:W-:Y:S01]  /*1160*/  FSEL R23, R23, RZ, P1 ;  /* 0x000000ff17177208 */ /* 0x000fe20000800000 */
[----:B------:R-:W-:-:S02]  /*1170*/  HADD2.F32 R9, -RZ, R27.H0_H0 ;  /* 0x2000001bff097230 */ /* 0x000fc40000004100 */
[----:B------:R-:W-:Y:S02]  /*1180*/  HADD2.F32 R14, -RZ, R36.H0_H0 ;  /* 0x20000024ff0e7230 */ /* 0x000fe40000004100 */
[----:B------:R-:W-:Y:S01]  /*1190*/  FFMA R20, R23, R6, R20 ;  /* 0x0000000617147223 */ /* 0x000fe20000000014 */
[----:B------:R-:W-:Y:S01]  /*11a0*/  FFMA R9, R9, 0.125, R26 ;  /* 0x3e00000009097823 */ /* 0x000fe2000000001a */
[----:B------:R-:W-:Y:S01]  /*11b0*/  FMUL R6, R17, 16777216 ;  /* 0x4b80000011067820 */ /* 0x000fe20000400000 */
[----:B------:R-:W-:Y:S01]  /*11c0*/  SEL R34, R34, RZ, !P0 ;  /* 0x000000ff22227207 */ /* 0x000fe20004000000 */
[----:B--2---:R-:W-:Y:S01]  /*11d0*/  FMUL R21, R21, R30 ;  /* 0x0000001e15157220 */ /* 0x004fe20000400000 */
[----:B------:R-:W-:Y:S01]  /*11e0*/  FFMA R15, R14, 0.125, R15 ;  /* 0x3e0000000e0f7823 */ /* 0x000fe2000000000f */
[----:B------:R-:W-:Y:S01]  /*11f0*/  FSETP.NEU.AND P1, PT, R7, RZ, PT ;  /* 0x000000ff0700720b */ /* 0x000fe20003f2d000 */
[----:B------:R-:W-:Y:S01]  /*1200*/  FFMA R12, R29, R23, R12 ;  /* 0x000000171d0c7223 */ /* 0x000fe2000000000c */
[----:B------:R-:W-:Y:S01]  /*1210*/  FSEL R9, R9, RZ, !P0 ;  /* 0x000000ff09097208 */ /* 0x000fe20004000000 */
[----:B------:R-:W-:Y:S01]  /*1220*/  HADD2.F32 R34, -RZ, R34.H0_H0 ;  /* 0x20000022ff227230 */ /* 0x000fe20000004100 */
[----:B------:R-:W-:-:S02]  /*1230*/  FSEL R6, R6, R17, !P4 ;  /* 0x0000001106067208 */ /* 0x000fc40006000000 */
[----:B------:R-:W-:Y:S01]  /*1240*/  SEL R14, R37, RZ, !P0 ;  /* 0x000000ff250e7207 */ /* 0x000fe20004000000 */
[--C-:B------:R-:W-:Y:S01]  /*1250*/  FADD R9, R9, -R12.reuse ;  /* 0x8000000c09097221 */ /* 0x100fe20000000000 */
[----:B------:R-:W-:Y:S02]  /*1260*/  FSEL R21, R21, RZ, P1 ;  /* 0x000000ff15157208 */ /* 0x000fe40000800000 */
[----:B------:R-:W-:Y:S01]  /*1270*/  SEL R35, R35, RZ, !P0 ;  /* 0x000000ff23237207 */ /* 0x000fe20004000000 */
[----:B------:R-:W-:Y:S01]  /*1280*/  HADD2.F32 R14, -RZ, R14.H0_H0 ;  /* 0x2000000eff0e7230 */ /* 0x000fe20000004100 */
[----:B---3--:R-:W-:Y:S01]  /*1290*/  FADD R19, R34, R19 ;  /* 0x0000001322137221 */ /* 0x008fe20000000000 */
[----:B------:R-:W0:Y:S01]  /*12a0*/  MUFU.RCP R6, R6 ;  /* 0x0000000600067308 */ /* 0x000e220000001000 */
[----:B------:R-:W-:Y:S01]  /*12b0*/  FSETP.NEU.AND P2, PT, R5, RZ, PT ;  /* 0x000000ff0500720b */ /* 0x000fe20003f4d000 */
[----:B------:R-:W-:Y:S01]  /*12c0*/  FFMA R12, R9, R21, R12 ;  /* 0x00000015090c7223 */ /* 0x000fe2000000000c */
[----:B------:R-:W-:Y:S01]  /*12d0*/  FSEL R15, R15, RZ, !P0 ;  /* 0x000000ff0f0f7208 */ /* 0x000fe20004000000 */
[----:B------:R-:W-:Y:S01]  /*12e0*/  HADD2.F32 R35, -RZ, R35.H0_H0 ;  /* 0x20000023ff237230 */ /* 0x000fe20000004100 */
[----:B------:R-:W-:Y:S01]  /*12f0*/  SEL R24, R24, RZ, !P0 ;  /* 0x000000ff18187207 */ /* 0x000fe20004000000 */
[----:B------:R-:W-:Y:S01]  /*1300*/  FFMA R14, R14, 0.125, R19 ;  /* 0x3e0000000e0e7823 */ /* 0x000fe20000000013 */
[----:B------:R-:W-:Y:S01]  /*1310*/  FSEL R16, R16, RZ, P2 ;  /* 0x000000ff10107208 */ /* 0x000fe20001000000 */
[----:B------:R-:W-:Y:S01]  /*1320*/  FADD R19, R15, -R12 ;  /* 0x8000000c0f137221 */ /* 0x000fe20000000000 */
[----:B-1----:R-:W-:Y:S01]  /*1330*/  FADD R15, R35, R22 ;  /* 0x00000016230f7221 */ /* 0x002fe20000000000 */
[----:B------:R-:W-:Y:S01]  /*1340*/  HADD2.F32 R24, -RZ, R24.H0_H0 ;  /* 0x20000018ff187230 */ /* 0x000fe20000004100 */
[----:B------:R-:W-:Y:S01]  /*1350*/  FSETP.NEU.AND P1, PT, R13, RZ, PT ;  /* 0x000000ff0d00720b */ /* 0x000fe20003f2d000 */
[----:B------:R-:W-:Y:S01]  /*1360*/  FFMA R23, R19, R16, R12 ;  /* 0x0000001013177223 */ /* 0x000fe2000000000c */
[----:B------:R-:W-:-:S02]  /*1370*/  FSEL R14, R14, RZ, !P0 ;  /* 0x000000ff0e0e7208 */ /* 0x000fc40004000000 */
[----:B------:R-:W-:Y:S01]  /*1380*/  FFMA R15, R24, 0.125, R15 ;  /* 0x3e000000180f7823 */ /* 0x000fe2000000000f */
[----:B------:R-:W-:Y:S01]  /*1390*/  FSEL R18, R18, RZ, P1 ;  /* 0x000000ff12127208 */ /* 0x000fe20000800000 */
[----:B------:R-:W-:Y:S01]  /*13a0*/  FMUL R9, R9, R9 ;  /* 0x0000000909097220 */ /* 0x000fe20000400000 */
[--C-:B------:R-:W-:Y:S01]  /*13b0*/  FADD R14, R14, -R23.reuse ;  /* 0x800000170e0e7221 */ /* 0x100fe20000000000 */
[----:B0-----:R-:W-:Y:S01]  /*13c0*/  FMUL R11, R6, R11 ;  /* 0x0000000b060b7220 */ /* 0x001fe20000400000 */
[----:B------:R-:W-:Y:S06]  /*13d0*/  BAR.SYNC 0x0 ;  /* 0x0000000000007b1d */ /* 0x000fec0000000000 */
[----:B------:R-:W-:Y:S01]  /*13e0*/  FSETP.NEU.AND P2, PT, R17, RZ, PT ;  /* 0x000000ff1100720b */ /* 0x000fe20003f4d000 */
[----:B------:R-:W-:Y:S01]  /*13f0*/  FFMA R23, R14, R18, R23 ;  /* 0x000000120e177223 */ /* 0x000fe20000000017 */
[----:B------:R-:W-:Y:S01]  /*1400*/  FSEL R15, R15, RZ, !P0 ;  /* 0x000000ff0f0f7208 */ /* 0x000fe20004000000 */
[----:B------:R-:W-:Y:S01]  /*1410*/  FMUL R9, R10, R9 ;  /* 0x000000090a097220 */ /* 0x000fe20000400000 */
[----:B------:R-:W-:Y:S01]  /*1420*/  FMUL R22, RZ, R6 ;  /* 0x00000006ff167220 */ /* 0x000fe20000400000 */
[----:B------:R-:W-:Y:S01]  /*1430*/  FMUL R10, R19, R19 ;  /* 0x00000013130a7220 */ /* 0x000fe20000400000 */
[----:B------:R-:W-:Y:S01]  /*1440*/  FSEL R6, R11, RZ, P2 ;  /* 0x000000ff0b067208 */ /* 0x000fe20001000000 */
[----:B------:R-:W-:Y:S01]  /*1450*/  FADD R12, R15, -R23 ;  /* 0x800000170f0c7221 */ /* 0x000fe20000000000 */
[----:B------:R-:W-:Y:S01]  /*1460*/  FFMA R9, R21, R9, R20 ;  /* 0x0000000915097223 */ /* 0x000fe20000000014 */
[----:B------:R-:W-:-:S02]  /*1470*/  FMUL R10, R7, R10 ;  /* 0x0000000a070a7220 */ /* 0x000fc40000400000 */
[----:B------:R-:W-:Y:S01]  /*1480*/  FFMA R20, R12, R6, R23 ;  /* 0x000000060c147223 */ /* 0x000fe20000000017 */
[----:B------:R-:W-:Y:S01]  /*1490*/  FSEL R7, R22, RZ, P2 ;  /* 0x000000ff16077208 */ /* 0x000fe20001000000 */
[----:B------:R-:W-:Y:S02]  /*14a0*/  FFMA R9, R16, R10, R9 ;  /* 0x0000000a10097223 */ /* 0x000fe40000000009 */
[--C-:B------:R-:W-:Y:S01]  /*14b0*/  FADD R11, RZ, -R20.reuse ;  /* 0x80000014ff0b7221 */ /* 0x100fe20000000000 */
[----:B------:R-:W0:Y:S01]  /*14c0*/  SHFL.BFLY PT, R10, R17, 0x10, 0x1f ;  /* 0x0e001f00110a7f89 */ /* 0x000e2200000e0000 */
[----:B------:R-:W-:Y:S02]  /*14d0*/  FMUL R14, R14, R14 ;  /* 0x0000000e0e0e7220 */ /* 0x000fe40000400000 */
[----:B------:R-:W-:Y:S01]  /*14e0*/  FFMA R20, R11, R7, R20 ;  /* 0x000000070b147223 */ /* 0x000fe20000000014 */
[----:B------:R-:W-:Y:S01]  /*14f0*/  FADD R9, RZ, R9 ;  /* 0x00000009ff097221 */ /* 0x000fe20000000000 */
[----:B------:R-:W-:Y:S01]  /*1500*/  FMUL R14, R5, R14 ;  /* 0x0000000e050e7220 */ /* 0x000fe20000400000 */
[----:B------:R-:W-:Y:S01]  /*1510*/  FMUL R12, R12, R12 ;  /* 0x0000000c0c0c7220 */ /* 0x000fe20000400000 */
[----:B------:R-:W-:-:S02]  /*1520*/  FADD R5, RZ, -R20 ;  /* 0x80000014ff057221 */ /* 0x000fc40000000000 */
[----:B------:R-:W-:Y:S01]  /*1530*/  FFMA R9, R18, R14, R9 ;  /* 0x0000000e12097223 */ /* 0x000fe20000000009 */
[----:B------:R-:W-:Y:S01]  /*1540*/  FMUL R12, R13, R12 ;  /* 0x0000000c0d0c7220 */ /* 0x000fe20000400000 */
[----:B------:R-:W-:Y:S01]  /*1550*/  FFMA R20, R7, R5, R20 ;  /* 0x0000000507147223 */ /* 0x000fe20000000014 */
[----:B------:R-:W-:Y:S02]  /*1560*/  FMUL R14, R11, R11 ;  /* 0x0000000b0b0e7220 */ /* 0x000fe40000400000 */
[----:B------:R-:W-:Y:S01]  /*1570*/  FFMA R12, R6, R12, R9 ;  /* 0x0000000c060c7223 */ /* 0x000fe20000000009 */
[--C-:B------:R-:W-:Y:S01]  /*1580*/  FADD R9, RZ, -R20.reuse ;  /* 0x80000014ff097221 */ /* 0x100fe20000000000 */
[----:B------:R-:W-:Y:S01]  /*1590*/  FMUL R14, R17, R14 ;  /* 0x0000000e110e7220 */ /* 0x000fe20000400000 */
[----:B------:R-:W-:Y:S02]  /*15a0*/  FMUL R6, R5, R5 ;  /* 0x0000000505067220 */ /* 0x000fe40000400000 */
[C---:B------:R-:W-:Y:S01]  /*15b0*/  FFMA R20, R7.reuse, R9, R20 ;  /* 0x0000000907147223 */ /* 0x040fe20000000014 */
[----:B------:R-:W-:Y:S01]  /*15c0*/  FFMA R12, R7, R14, R12 ;  /* 0x0000000e070c7223 */ /* 0x000fe2000000000c */
[----:B------:R-:W-:-:S02]  /*15d0*/  FMUL R6, R17, R6 ;  /* 0x0000000611067220 */ /* 0x000fc40000400000 */
[----:B------:R-:W-:Y:S01]  /*15e0*/  FADD R11, RZ, -R20 ;  /* 0x80000014ff0b7221 */ /* 0x000fe20000000000 */
[----:B0-----:R-:W-:Y:S01]  /*15f0*/  FADD R5, R17, R10 ;  /* 0x0000000a11057221 */ /* 0x001fe20000000000 */
[----:B------:R-:W-:Y:S02]  /*1600*/  FMUL R14, R9, R9 ;  /* 0x00000009090e7220 */ /* 0x000fe40000400000 */
[CC--:B------:R-:W-:Y:S01]  /*1610*/  FFMA R20, R7.reuse, R11.reuse, R20 ;  /* 0x0000000b07147223 */ /* 0x0c0fe20000000014 */
[----:B------:R-:W-:Y:S01]  /*1620*/  FFMA R6, R7, R6, R12 ;  /* 0x0000000607067223 */ /* 0x000fe2000000000c */
[----:B------:R-:W-:Y:S01]  /*1630*/  FSETP.GEU.AND P2, PT, |R5|, 1.175494350822287508e-38, PT ;  /* 0x008000000500780b */ /* 0x000fe20003f4e200 */
[----:B------:R-:W-:Y:S01]  /*1640*/  FMUL R9, R17, R14 ;  /* 0x0000000e11097220 */ /* 0x000fe20000400000 */
[----:B------:R-:W-:Y:S01]  /*1650*/  FMUL R12, R11, R11 ;  /* 0x0000000b0b0c7220 */ /* 0x000fe20000400000 */
[----:B------:R-:W-:Y:S01]  /*1660*/  FADD R11, RZ, -R20 ;  /* 0x80000014ff0b7221 */ /* 0x000fe20000000000 */
[C---:B------:R-:W-:Y:S01]  /*1670*/  FMUL R14, R5.reuse, 0.25 ;  /* 0x3e800000050e7820 */ /* 0x040fe20000400000 */
[----:B------:R-:W-:Y:S01]  /*1680*/  FSETP.GT.AND P1, PT, |R5|, 8.50705917302346158658e+37, PT ;  /* 0x7e8000000500780b */ /* 0x000fe20003f24200 */
[----:B------:R-:W-:Y:S01]  /*1690*/  FFMA R6, R7, R9, R6 ;  /* 0x0000000907067223 */ /* 0x000fe20000000006 */
[----:B------:R-:W-:Y:S01]  /*16a0*/  FMUL R9, R17, R12 ;  /* 0x0000000c11097220 */ /* 0x000fe20000400000 */
[-C--:B------:R-:W-:Y:S01]  /*16b0*/  FFMA R20, R7, R11.reuse, R20 ;  /* 0x0000000b07147223 */ /* 0x080fe20000000014 */
[----:B------:R-:W-:Y:S01]  /*16c0*/  FMUL R12, R11, R11 ;  /* 0x0000000b0b0c7220 */ /* 0x000fe20000400000 */
[----:B------:R-:W-:Y:S01]  /*16d0*/  FSEL R11, R14, R5, P1 ;  /* 0x000000050e0b7208 */ /* 0x000fe20000800000 */
[----:B------:R-:W0:Y:S01]  /*16e0*/  SHFL.BFLY PT, R16, R5, 0x8, 0x1f ;  /* 0x0d001f0005107f89 */ /* 0x000e2200000e0000 */
[----:B------:R-:W-:Y:S01]  /*16f0*/  FFMA R6, R7, R9, R6 ;  /* 0x0000000907067223 */ /* 0x000fe20000000006 */
[----:B------:R-:W-:-:S02]  /*1700*/  FADD R9, RZ, -R20 ;  /* 0x80000014ff097221 */ /* 0x000fc40000000000 */
[----:B------:R-:W-:Y:S01]  /*1710*/  @!P2 FMUL R11, R11, 16777216 ;  /* 0x4b8000000b0ba820 */ /* 0x000fe20000400000 */
[----:B------:R-:W-:Y:S01]  /*1720*/  FADD R6, RZ, R6 ;  /* 0x00000006ff067221 */ /* 0x000fe20000000000 */
[----:B------:R-:W-:Y:S01]  /*1730*/  FMUL R12, R17, R12 ;  /* 0x0000000c110c7220 */ /* 0x000fe20000400000 */
[-C--:B------:R-:W-:Y:S01]  /*1740*/  FFMA R20, R7, R9.reuse, R20 ;  /* 0x0000000907147223 */ /* 0x080fe20000000014 */
[----:B------:R-:W-:Y:S02]  /*1750*/  FMUL R14, R9, R9 ;  /* 0x00000009090e7220 */ /* 0x000fe40000400000 */
[----:B------:R-:W1:Y:S01]  /*1760*/  MUFU.RCP R11, R11 ;  /* 0x0000000b000b7308 */ /* 0x000e620000001000 */
[----:B------:R-:W-:Y:S01]  /*1770*/  FFMA R6, R7, R12, R6 ;  /* 0x0000000c07067223 */ /* 0x000fe20000000006 */
[----:B------:R-:W-:Y:S01]  /*1780*/  FMUL R14, R17, R14 ;  /* 0x0000000e110e7220 */ /* 0x000fe20000400000 */
[----:B------:R-:W2:Y:S03]  /*1790*/  SHFL.BFLY PT, R9, R20, 0x10, 0x1f ;  /* 0x0e001f0014097f89 */ /* 0x000ea600000e0000 */
[----:B------:R-:W-:Y:S01]  /*17a0*/  FFMA R6, R7, R14, R6 ;  /* 0x0000000e07067223 */ /* 0x000fe20000000006 */
[----:B------:R-:W-:-:S04]  /*17b0*/  @P1 FMUL R10, R10, 0.25 ;  /* 0x3e8000000a0a1820 */ /* 0x000fc80000400000 */
[----:B------:R-:W3:Y:S01]  /*17c0*/  SHFL.BFLY PT, R7, R6, 0x10, 0x1f ;  /* 0x0e001f0006077f89 */ /* 0x000ee200000e0000 */
[----:B------:R-:W-:Y:S01]  /*17d0*/  @!P2 FMUL R10, R10, 16777216 ;  /* 0x4b8000000a0aa820 */ /* 0x000fe20000400000 */
[C---:B0-----:R-:W-:Y:S01]  /*17e0*/  FADD R13, R5.reuse, R16 ;  /* 0x00000010050d7221 */ /* 0x041fe20000000000 */
[----:B------:R-:W-:Y:S02]  /*17f0*/  FSETP.NEU.AND P1, PT, R5, RZ, PT ;  /* 0x000000ff0500720b */ /* 0x000fe40003f2d000 */
[----:B-1----:R-:W-:Y:S02]  /*1800*/  FMUL R10, R11, R10 ;  /* 0x0000000a0b0a7220 */ /* 0x002fe40000400000 */
[C---:B------:R-:W-:Y:S01]  /*1810*/  FSETP.GEU.AND P2, PT, |R13|.reuse, 1.175494350822287508e-38, PT ;  /* 0x008000000d00780b */ /* 0x040fe20003f4e200 */
[----:B------:R-:W-:Y:S02]  /*1820*/  FMUL R14, R13, 0.25 ;  /* 0x3e8000000d0e7820 */ /* 0x000fe40000400000 */
[----:B------:R-:W-:-:S02]  /*1830*/  FSEL R10, R10, RZ, P1 ;  /* 0x000000ff0a0a7208 */ /* 0x000fc40000800000 */
[----:B------:R-:W-:Y:S01]  /*1840*/  FSETP.GT.AND P1, PT, |R13|, 8.50705917302346158658e+37, PT ;  /* 0x7e8000000d00780b */ /* 0x000fe20003f24200 */
[----:B--2---:R-:W-:-:S03]  /*1850*/  FADD R9, -R20, R9 ;  /* 0x0000000914097221 */ /* 0x004fc60000000100 */
[----:B------:R-:W-:Y:S01]  /*1860*/  FSEL R14, R14, R13, P1 ;  /* 0x0000000d0e0e7208 */ /* 0x000fe20000800000 */
[C---:B------:R-:W-:Y:S01]  /*1870*/  FFMA R20, R9.reuse, R10, R20 ;  /* 0x0000000a09147223 */ /* 0x040fe20000000014 */
[----:B------:R-:W-:-:S03]  /*1880*/  FMUL R12, R9, R9 ;  /* 0x00000009090c7220 */ /* 0x000fc60000400000 */
[----:B------:R-:W-:Y:S01]  /*1890*/  @!P2 FMUL R14, R14, 16777216 ;  /* 0x4b8000000e0ea820 */ /* 0x000fe20000400000 */
[----:B---3--:R-:W-:Y:S01]  /*18a0*/  FADD R7, R6, R7 ;  /* 0x0000000706077221 */ /* 0x008fe20000000000 */
[----:B------:R-:W-:Y:S01]  /*18b0*/  FMUL R12, R17, R12 ;  /* 0x0000000c110c7220 */ /* 0x000fe20000400000 */
[----:B------:R-:W0:Y:S01]  /*18c0*/  SHFL.BFLY PT, R9, R20, 0x8, 0x1f ;  /* 0x0d001f0014097f89 */ /* 0x000e2200000e0000 */
[----:B------:R-:W1:Y:S02]  /*18d0*/  MUFU.RCP R11, R14 ;  /* 0x0000000e000b7308 */ /* 0x000e640000001000 */
[----:B------:R-:W-:Y:S01]  /*18e0*/  FFMA R7, R10, R12, R7 ;  /* 0x0000000c0a077223 */ /* 0x000fe20000000007 */
[----:B------:R-:W-:-:S04]  /*18f0*/  @P1 FMUL R16, R16, 0.25 ;  /* 0x3e80000010101820 */ /* 0x000fc80000400000 */
[----:B------:R-:W2:Y:S01]  /*1900*/  SHFL.BFLY PT, R6, R7, 0x8, 0x1f ;  /* 0x0d001f0007067f89 */ /* 0x000ea200000e0000 */
[----:B------:R-:W-:Y:S01]  /*1910*/  @!P2 FMUL R16, R16, 16777216 ;  /* 0x4b8000001010a820 */ /* 0x000fe20000400000 */
[----:B------:R-:W-:-:S03]  /*1920*/  FSETP.NEU.AND P1, PT, R13, RZ, PT ;  /* 0x000000ff0d00720b */ /* 0x000fc60003f2d000 */
[----:B-1----:R-:W-:-:S05]  /*1930*/  FMUL R11, R11, R16 ;  /* 0x000000100b0b7220 */ /* 0x002fca0000400000 */
[----:B------:R-:W-:Y:S02]  /*1940*/  FSEL R11, R11, RZ, P1 ;  /* 0x000000ff0b0b7208 */ /* 0x000fe40000800000 */
[----:B------:R-:W-:Y:S01]  /*1950*/  ISETP.NE.AND P1, PT, R8, RZ, PT ;  /* 0x000000ff0800720c */ /* 0x000fe20003f25270 */
[----:B0-----:R-:W-:-:S04]  /*1960*/  FADD R9, -R20, R9 ;  /* 0x0000000914097221 */ /* 0x001fc80000000100 */
[----:B------:R-:W-:Y:S01]  /*1970*/  FMUL R10, R9, R9 ;  /* 0x00000009090a7220 */ /* 0x000fe20000400000 */
[C---:B------:R-:W-:Y:S01]  /*1980*/  LOP3.LUT R15, R0.reuse, 0x7, RZ, 0xc0, !PT ;  /* 0x00000007000f7812 */ /* 0x040fe200078ec0ff */
[----:B--2---:R-:W-:Y:S02]  /*1990*/  FADD R6, R7, R6 ;  /* 0x0000000607067221 */ /* 0x004fe40000000000 */
[----:B------:R-:W-:Y:S01]  /*19a0*/  FMUL R10, R5, R10 ;  /* 0x0000000a050a7220 */ /* 0x000fe20000400000 */
[----:B------:R-:W-:Y:S01]  /*19b0*/  BSSY B0, `(.L_x_0) ;  /* 0x000000a000007945 */ /* 0x000fe20003800000 */
[----:B------:R-:W-:Y:S01]  /*19c0*/  FFMA R9, R9, R11, R20 ;  /* 0x0000000b09097223 */ /* 0x000fe20000000014 */
[----:B------:R-:W-:Y:S01]  /*19d0*/  ISETP.GE.AND P2, PT, R0, 0x40, PT ;  /* 0x000000400000780c */ /* 0x000fe20003f46270 */
[----:B------:R-:W-:Y:S01]  /*19e0*/  FFMA R11, R11, R10, R6 ;  /* 0x0000000a0b0b7223 */ /* 0x000fe20000000006 */
[----:B------:R-:W-:Y:S01]  /*19f0*/  SHF.L.U32 R6, R15, 0x5, RZ ;  /* 0x000000050f067819 */ /* 0x000fe200000006ff */
[----:B------:R-:W-:Y:S05]  /*1a00*/  @P1 BRA `(.L_x_1) ;  /* 0x0000004000001947 */ /* 0x000fea0003800000 */
[----:B------:R-:W-:-:S05]  /*1a10*/  LOP3.LUT R8, R6, R3, RZ, 0xfc, !PT ;  /* 0x0000000306087212 */ /* 0x000fca00078efcff */
[----:B------:R0:W-:Y:S04]  /*1a20*/  STS [R8], R9 ;  /* 0x0000000908007388 */ /* 0x0001e80000000800 */
[----:B------:R0:W-:Y:S04]  /*1a30*/  STS [R8+0x100], R11 ;  /* 0x0001000b08007388 */ /* 0x0001e80000000800 */
[----:B------:R0:W-:Y:S02]  /*1a40*/  STS [R8+0x200], R13 ;  /* 0x0002000d08007388 */ /* 0x0001e40000000800 */
.L_x_1:
[----:B------:R-:W-:Y:S05]  /*1a50*/  BSYNC B0 ;  /* 0x0000000000007941 */ /* 0x000fea0003800000 */
.L_x_0:
[----:B------:R-:W-:Y:S06]  /*1a60*/  BAR.SYNC 0x0 ;  /* 0x0000000000007b1d */ /* 0x000fec0000000000 */
[----:B------:R-:W1:Y:S01]  /*1a70*/  @!P2 LDS R10, [R0.X4+0x200] ;  /* 0x00020000000aa984 */ /* 0x000e620000004800 */
[----:B------:R-:W-:Y:S01]  /*1a80*/  ISETP.EQ.AND P0, PT, R4, RZ, !P0 ;  /* 0x000000ff0400720c */ /* 0x000fe20004702270 */
[----:B------:R-:W-:-:S02]  /*1a90*/  ULDC.64 UR4, c[0x0][0x118] ;  /* 0x0000460000047ab9 */ /* 0x000fc40000000a00 */
[----:B------:R-:W-:Y:S04]  /*1aa0*/  @!P2 LDS R7, [R0.X4] ;  /* 0x000000000007a984 */ /* 0x000fe80000004800 */
[----:B0-----:R-:W0:Y:S04]  /*1ab0*/  @!P2 LDS R9, [R0.X4+0x100] ;  /* 0x000100000009a984 */ /* 0x001e280000004800 */
[----:B-1----:R-:W1:Y:S04]  /*1ac0*/  SHFL.BFLY PT, R11, R10, 0x4, 0x1f ;  /* 0x0c801f000a0b7f89 */ /* 0x002e6800000e0000 */
[----:B0-----:R-:W0:Y:S01]  /*1ad0*/  SHFL.BFLY PT, R12, R9, 0x4, 0x1f ;  /* 0x0c801f00090c7f89 */ /* 0x001e2200000e0000 */
[----:B-1----:R-:W-:-:S04]  /*1ae0*/  FADD R5, R10, R11 ;  /* 0x0000000b0a057221 */ /* 0x002fc80000000000 */
[C---:B------:R-:W-:Y:S01]  /*1af0*/  FMUL R8, R5.reuse, 0.25 ;  /* 0x3e80000005087820 */ /* 0x040fe20000400000 */
[C---:B------:R-:W-:Y:S01]  /*1b00*/  FSETP.GEU.AND P2, PT, |R5|.reuse, 1.175494350822287508e-38, PT ;  /* 0x008000000500780b */ /* 0x040fe20003f4e200 */
[----:B------:R-:W1:Y:S01]  /*1b10*/  SHFL.BFLY PT, R16, R5, 0x2, 0x1f ;  /* 0x0c401f0005107f89 */ /* 0x000e6200000e0000 */
[----:B------:R-:W-:Y:S01]  /*1b20*/  FSETP.GT.AND P1, PT, |R5|, 8.50705917302346158658e+37, PT ;  /* 0x7e8000000500780b */ /* 0x000fe20003f24200 */
[----:B0-----:R-:W-:-:S03]  /*1b30*/  FADD R12, R9, R12 ;  /* 0x0000000c090c7221 */ /* 0x001fc60000000000 */
[----:B------:R-:W-:Y:S02]  /*1b40*/  FSEL R13, R8, R5, P1 ;  /* 0x00000005080d7208 */ /* 0x000fe40000800000 */
[----:B------:R-:W0:Y:S05]  /*1b50*/  SHFL.BFLY PT, R8, R7, 0x4, 0x1f ;  /* 0x0c801f0007087f89 */ /* 0x000e2a00000e0000 */
[----:B------:R-:W-:Y:S02]  /*1b60*/  @!P2 FMUL R13, R13, 16777216 ;  /* 0x4b8000000d0da820 */ /* 0x000fe40000400000 */
[----:B------:R-:W-:Y:S02]  /*1b70*/  @P1 FMUL R11, R11, 0.25 ;  /* 0x3e8000000b0b1820 */ /* 0x000fe40000400000 */
[----:B------:R-:W2:Y:S02]  /*1b80*/  MUFU.RCP R14, R13 ;  /* 0x0000000d000e7308 */ /* 0x000ea40000001000 */
[----:B------:R-:W-:Y:S01]  /*1b90*/  @!P2 FMUL R11, R11, 16777216 ;  /* 0x4b8000000b0ba820 */ /* 0x000fe20000400000 */
[C---:B------:R-:W-:Y:S01]  /*1ba0*/  FSETP.NEU.AND P2, PT, R5.reuse, RZ, PT ;  /* 0x000000ff0500720b */ /* 0x040fe20003f4d000 */
[----:B-1----:R-:W-:-:S04]  /*1bb0*/  FADD R3, R5, R16 ;  /* 0x0000001005037221 */ /* 0x002fc80000000000 */
[C---:B------:R-:W-:Y:S01]  /*1bc0*/  FMUL R18, R3.reuse, 0.25 ;  /* 0x3e80000003127820 */ /* 0x040fe20000400000 */
[C---:B------:R-:W-:Y:S02]  /*1bd0*/  FSETP.GEU.AND P3, PT, |R3|.reuse, 1.175494350822287508e-38, PT ;  /* 0x008000000300780b */ /* 0x040fe40003f6e200 */
[----:B------:R-:W-:Y:S01]  /*1be0*/  FSETP.GT.AND P1, PT, |R3|, 8.50705917302346158658e+37, PT ;  /* 0x7e8000000300780b */ /* 0x000fe20003f24200 */
[----:B--2---:R-:W-:Y:S01]  /*1bf0*/  FMUL R11, R14, R11 ;  /* 0x0000000b0e0b7220 */ /* 0x004fe20000400000 */
[----:B0-----:R-:W-:Y:S02]  /*1c00*/  FADD R14, -R7, R8 ;  /* 0x00000008070e7221 */ /* 0x001fe40000000100 */
[----:B------:R-:W-:Y:S01]  /*1c10*/  FSEL R18, R18, R3, P1 ;  /* 0x0000000312127208 */ /* 0x000fe20000800000 */
[----:B------:R-:W0:Y:S01]  /*1c20*/  SHFL.BFLY PT, R8, R3, 0x1, 0x1f ;  /* 0x0c201f0003087f89 */ /* 0x000e2200000e0000 */
[----:B------:R-:W-:Y:S01]  /*1c30*/  FSEL R11, R11, RZ, P2 ;  /* 0x000000ff0b0b7208 */ /* 0x000fe20001000000 */
[----:B------:R-:W-:-:S04]  /*1c40*/  FMUL R13, R14, R14 ;  /* 0x0000000e0e0d7220 */ /* 0x000fc80000400000 */
[----:B------:R-:W-:Y:S01]  /*1c50*/  FFMA R7, R14, R11, R7 ;  /* 0x0000000b0e077223 */ /* 0x000fe20000000007 */
[----:B------:R-:W-:Y:S01]  /*1c60*/  FMUL R13, R10, R13 ;  /* 0x0000000d0a0d7220 */ /* 0x000fe20000400000 */
[----:B------:R-:W-:Y:S01]  /*1c70*/  @!P3 FMUL R18, R18, 16777216 ;  /* 0x4b8000001212b820 */ /* 0x000fe20000400000 */
[----:B------:R-:W-:Y:S01]  /*1c80*/  @P1 FMUL R16, R16, 0.25 ;  /* 0x3e80000010101820 */ /* 0x000fe20000400000 */
[----:B------:R-:W-:Y:S01]  /*1c90*/  FSETP.NEU.AND P1, PT, R3, RZ, PT ;  /* 0x000000ff0300720b */ /* 0x000fe20003f2d000 */
[----:B------:R-:W1:Y:S01]  /*1ca0*/  SHFL.BFLY PT, R10, R7, 0x2, 0x1f ;  /* 0x0c401f00070a7f89 */ /* 0x000e6200000e0000 */
[----:B------:R-:W-:Y:S01]  /*1cb0*/  FFMA R12, R11, R13, R12 ;  /* 0x0000000d0b0c7223 */ /* 0x000fe2000000000c */
[----:B------:R-:W-:Y:S01]  /*1cc0*/  @!P3 FMUL R16, R16, 16777216 ;  /* 0x4b8000001010b820 */ /* 0x000fe20000400000 */
[----:B------:R-:W2:Y:S03]  /*1cd0*/  MUFU.RCP R11, R18 ;  /* 0x00000012000b7308 */ /* 0x000ea60000001000 */
[----:B------:R-:W3:Y:S01]  /*1ce0*/  SHFL.BFLY PT, R9, R12, 0x2, 0x1f ;  /* 0x0c401f000c097f89 */ /* 0x000ee200000e0000 */
[----:B0-----:R-:W-:-:S04]  /*1cf0*/  FADD R13, R3, R8 ;  /* 0x00000008030d7221 */ /* 0x001fc80000000000 */
[C---:B------:R-:W-:Y:S01]  /*1d00*/  FMUL R14, R13.reuse, 0.25 ;  /* 0x3e8000000d0e7820 */ /* 0x040fe20000400000 */
[----:B------:R-:W-:Y:S01]  /*1d10*/  FSETP.GEU.AND P2, PT, |R13|, 1.175494350822287508e-38, PT ;  /* 0x008000000d00780b */ /* 0x000fe20003f4e200 */
[----:B--2---:R-:W-:-:S05]  /*1d20*/  FMUL R11, R11, R16 ;  /* 0x000000100b0b7220 */ /* 0x004fca0000400000 */
[----:B------:R-:W-:Y:S01]  /*1d30*/  FSEL R11, R11, RZ, P1 ;  /* 0x000000ff0b0b7208 */ /* 0x000fe20000800000 */
[----:B-1----:R-:W-:Y:S01]  /*1d40*/  FADD R10, -R7, R10 ;  /* 0x0000000a070a7221 */ /* 0x002fe20000000100 */
[----:B------:R-:W-:-:S03]  /*1d50*/  FSETP.GT.AND P1, PT, |R13|, 8.50705917302346158658e+37, PT ;  /* 0x7e8000000d00780b */ /* 0x000fc60003f24200 */
[C---:B------:R-:W-:Y:S01]  /*1d60*/  FFMA R7, R10.reuse, R11, R7 ;  /* 0x0000000b0a077223 */ /* 0x040fe20000000007 */
[----:B------:R-:W-:Y:S01]  /*1d70*/  FMUL R10, R10, R10 ;  /* 0x0000000a0a0a7220 */ /* 0x000fe20000400000 */
[----:B---3--:R-:W-:Y:S01]  /*1d80*/  FADD R12, R12, R9 ;  /* 0x000000090c0c7221 */ /* 0x008fe20000000000 */
[----:B------:R-:W-:Y:S02]  /*1d90*/  FSEL R9, R14, R13, P1 ;  /* 0x0000000d0e097208 */ /* 0x000fe40000800000 */
[----:B------:R-:W-:Y:S01]  /*1da0*/  FMUL R10, R5, R10 ;  /* 0x0000000a050a7220 */ /* 0x000fe20000400000 */
[----:B------:R-:W0:Y:S02]  /*1db0*/  SHFL.BFLY PT, R14, R7, 0x1, 0x1f ;  /* 0x0c201f00070e7f89 */ /* 0x000e2400000e0000 */
[----:B------:R-:W-:Y:S01]  /*1dc0*/  @!P2 FMUL R9, R9, 16777216 ;  /* 0x4b8000000909a820 */ /* 0x000fe20000400000 */
[----:B------:R-:W-:Y:S01]  /*1dd0*/  FFMA R10, R11, R10, R12 ;  /* 0x0000000a0b0a7223 */ /* 0x000fe2000000000c */
[----:B------:R-:W-:Y:S01]  /*1de0*/  @P1 FMUL R8, R8, 0.25 ;  /* 0x3e80000008081820 */ /* 0x000fe20000400000 */
[----:B------:R-:W-:-:S02]  /*1df0*/  ISETP.NE.AND P1, PT, R15, RZ, PT ;  /* 0x000000ff0f00720c */ /* 0x000fc40003f25270 */
[----:B------:R-:W-:Y:S01]  /*1e00*/  MOV R11, 0x4 ;  /* 0x00000004000b7802 */ /* 0x000fe20000000f00 */
[----:B------:R-:W1:Y:S01]  /*1e10*/  SHFL.BFLY PT, R5, R10, 0x1, 0x1f ;  /* 0x0c201f000a057f89 */ /* 0x000e6200000e0000 */
[----:B------:R-:W2:Y:S01]  /*1e20*/  MUFU.RCP R9, R9 ;  /* 0x0000000900097308 */ /* 0x000ea20000001000 */
[----:B------:R-:W-:Y:S01]  /*1e30*/  @!P2 FMUL R8, R8, 16777216 ;  /* 0x4b8000000808a820 */ /* 0x000fe20000400000 */
[----:B------:R-:W-:Y:S02]  /*1e40*/  FSETP.NEU.AND P2, PT, R13, RZ, PT ;  /* 0x000000ff0d00720b */ /* 0x000fe40003f4d000 */
[----:B------:R-:W-:Y:S01]  /*1e50*/  ISETP.LT.AND P1, PT, R0, 0x40, !P1 ;  /* 0x000000400000780c */ /* 0x000fe20004f21270 */
[----:B0-----:R-:W-:Y:S01]  /*1e60*/  FADD R14, -R7, R14 ;  /* 0x0000000e070e7221 */ /* 0x001fe20000000100 */
[----:B--2---:R-:W-:-:S11]  /*1e70*/  FMUL R8, R9, R8 ;  /* 0x0000000809087220 */ /* 0x004fd60000400000 */
[----:B------:R-:W-:Y:S01]  /*1e80*/  @P1 STS [R0.X4+0x200], R13 ;  /* 0x0002000d00001388 */ /* 0x000fe20000004800 */
[----:B------:R-:W-:Y:S01]  /*1e90*/  FMUL R12, R14, R14 ;  /* 0x0000000e0e0c7220 */ /* 0x000fe20000400000 */
[----:B------:R-:W-:-:S03]  /*1ea0*/  FSEL R8, R8, RZ, P2 ;  /* 0x000000ff08087208 */ /* 0x000fc60001000000 */
[----:B------:R-:W-:Y:S01]  /*1eb0*/  FMUL R12, R3, R12 ;  /* 0x0000000c030c7220 */ /* 0x000fe20000400000 */
[----:B-1----:R-:W-:Y:S01]  /*1ec0*/  FADD R5, R10, R5 ;  /* 0x000000050a057221 */ /* 0x002fe20000000000 */
[----:B------:R-:W-:-:S03]  /*1ed0*/  FFMA R7, R14, R8, R7 ;  /* 0x000000080e077223 */ /* 0x000fc60000000007 */
[----:B------:R-:W-:Y:S01]  /*1ee0*/  FFMA R3, R8, R12, R5 ;  /* 0x0000000c08037223 */ /* 0x000fe20000000005 */
[----:B------:R-:W-:Y:S01]  /*1ef0*/  IMAD.WIDE R4, R2, R11, c[0x0][0x178] ;  /* 0x00005e0002047625 */ /* 0x000fe200078e020b */
[----:B------:R-:W-:Y:S04]  /*1f00*/  @P1 STS [R0.X4], R7 ;  /* 0x0000000700001388 */ /* 0x000fe80000004800 */
[----:B------:R-:W-:Y:S04]  /*1f10*/  @P1 STS [R0.X4+0x100], R3 ;  /* 0x0001000300001388 */ /* 0x000fe80000004800 */
[----:B------:R-:W-:Y:S06]  /*1f20*/  BAR.SYNC 0x0 ;  /* 0x0000000000007b1d */ /* 0x000fec0000000000 */
[----:B------:R-:W0:Y:S04]  /*1f30*/  LDS R9, [R6] ;  /* 0x0000000006097984 */ /* 0x000e280000000800 */
[----:B0-----:R0:W-:Y:S01]  /*1f40*/  @P0 STG.E [R4.64], R9 ;  /* 0x0000000904000986 */ /* 0x0011e2000c101904 */
[----:B------:R-:W-:Y:S05]  /*1f50*/  @!P0 EXIT ;  /* 0x000000000000894d */ /* 0x000fea0003800000 */
[----:B0-----:R-:W0:Y:S01]  /*1f60*/  LDS R5, [R6+0x100] ;  /* 0x0001000006057984 */ /* 0x001e220000000800 */
[----:B------:R-:W-:-:S05]  /*1f70*/  IMAD.WIDE R2, R2, R11, c[0x0][0x180] ;  /* 0x0000600002027625 */ /* 0x000fca00078e020b */
[----:B0-----:R-:W-:Y:S01]  /*1f80*/  STG.E [R2.64], R5 ;  /* 0x0000000502007986 */ /* 0x001fe2000c101904 */
[----:B------:R-:W-:Y:S05]  /*1f90*/  EXIT ;  /* 0x000000000000794d */ /* 0x000fea0003800000 */
.L_x_2:
[----:B------:R-:W-:-:S00]  /*1fa0*/  BRA `(.L_x_2) ;  /* 0xfffffff000007947 */ /* 0x000fc0000383ffff */
[----:B------:R-:W-:-:S00]  /*1fb0*/  NOP ;  /* 0x0000000000007918 */ /* 0x000fc00000000000 */
        /* <DEDUP_REMOVED lines=12> */
.L_x_3:


//--------------------- .nv.shared.triton__0d1d2d3d4d56789de --------------------------
	.section	.nv.shared.triton__0d1d2d3d4d56789de,"aw",@nobits
	.align	16
